def attn_fwd(
    Q,
    K,
    V,
    Out,
    Lse,
    sm_scale,
    stride_qz,
    stride_qh,
    stride_qm,
    stride_qk,
    stride_kz,
    stride_kh,
    stride_kn,
    stride_kk,
    stride_vz,
    stride_vh,
    stride_vn,
    stride_vk,
    stride_oz,
    stride_oh,
    stride_om,
    stride_ok,
    seqlen_q,
    seqlen_k,
    BLOCK_M: tl.constexpr,
    BLOCK_N: tl.constexpr,
    HEAD_DIM: tl.constexpr,
    CAUSAL: tl.constexpr,
):
    start_m = tl.program_id(0)
    off_hz = tl.program_id(1)
    q_off = off_hz * stride_qh
    k_off = off_hz * stride_kh
    v_off = off_hz * stride_vh
    offs_m = start_m * BLOCK_M + tl.arange(0, BLOCK_M)
    offs_d = tl.arange(0, HEAD_DIM)
    offs_n = tl.arange(0, BLOCK_N)
    q_ptrs = Q + q_off + offs_m[:, None] * stride_qm + offs_d[None, :] * stride_qk
    k_ptrs = K + k_off + offs_d[:, None] * stride_kk + offs_n[None, :] * stride_kn
    v_ptrs = V + v_off + offs_n[:, None] * stride_vn + offs_d[None, :] * stride_vk
    m_i = tl.full([BLOCK_M], float("-inf"), dtype=tl.float32)
    l_i = tl.zeros([BLOCK_M], dtype=tl.float32) + 1.0
    acc = tl.zeros([BLOCK_M, HEAD_DIM], dtype=tl.float32)
    q = tl.load(q_ptrs)
    acc, l_i, m_i = _attn_fwd_inner(
        acc,
        l_i,
        m_i,
        q,
        k_ptrs,
        v_ptrs,
        sm_scale,
        stride_kn,
        stride_vn,
        start_m,
        seqlen_k,
        BLOCK_M,
        BLOCK_N,
        HEAD_DIM,
        CAUSAL,
    )
    acc = acc / l_i[:, None]
    lse = m_i + tl.math.log2(l_i) / 1.4426950408889634
    o_ptrs = (
        Out
        + off_hz * stride_oh
        + offs_m[:, None] * stride_om
        + offs_d[None, :] * stride_ok
    )
    tl.store(o_ptrs, acc.to(Out.dtype.element_ty))
    tl.store(Lse + off_hz * seqlen_q + offs_m, lse)

# config = {"BLOCK_M": 256, "BLOCK_N": 64, "HEAD_DIM": 64, "arch": "sm_90", "causal": true, "dtype": "fp16", "num_stages": 3, "num_warps": 16}
# arch = sm_90


// ===== COMPILED SASS (sm_90a) =====

	.target	sm_90a

	.elftype	@"ET_EXEC"


//--------------------- .note.nv.tkinfo           --------------------------
	.section	.note.nv.tkinfo,"",@"SHT_NOTE"
	.sectionflags	@"SHF_NOTE_NV_TKINFO"
	.tkinfo
        /*0018*/ 	.word	0x00000002
        /*0030*/ 	.string	""
        /*0030*/ 	.string	"ptxas"
        /*0030*/ 	.string	"Cuda compilation tools, release 13.0, V13.0.88"
        /*0030*/ 	.string	"Build cuda_13.0.r13.0/compiler.36424714_0"
        /*0030*/ 	.string	"-v  -suppress-debug-info  -lineinfo  -arch sm_90a "



//--------------------- .note.nv.cuinfo           --------------------------
	.section	.note.nv.cuinfo,"",@"SHT_NOTE"
	.sectionflags	@"SHF_NOTE_NV_CUINFO"
        /*0018*/ 	.short	0x0002
        /*001a*/ 	.short	0x005a
        /*001c*/ 	.short	0x0082
	.zero		2


//--------------------- .nv.info                  --------------------------
	.section	.nv.info,"",@"SHT_CUDA_INFO"
	.align	4


	//----- nvinfo : EIATTR_REGCOUNT
	.align		4
        /*0000*/ 	.byte	0x04, 0x2f
        /*0002*/ 	.short	(.L_2 - .L_1)
	.align		4
.L_1:
        /*0004*/ 	.word	index@(attn_fwd)
        /*0008*/ 	.word	0x00000080


	//----- nvinfo : EIATTR_FRAME_SIZE
	.align		4
.L_2:
        /*000c*/ 	.byte	0x04, 0x11
        /*000e*/ 	.short	(.L_4 - .L_3)
	.align		4
.L_3:
        /*0010*/ 	.word	index@(attn_fwd)
        /*0014*/ 	.word	0x00000000


	//----- nvinfo : EIATTR_MIN_STACK_SIZE
	.align		4
.L_4:
        /*0018*/ 	.byte	0x04, 0x12
        /*001a*/ 	.short	(.L_6 - .L_5)
	.align		4
.L_5:
        /*001c*/ 	.word	index@(attn_fwd)
        /*0020*/ 	.word	0x00000000
.L_6:


//--------------------- .nv.compat                --------------------------
	.section	.nv.compat,"",@"SHT_CUDA_COMPAT_INFO"
	.align	4
        /*0000*/ 	.byte	0x02, 0x09, 0x01, 0x00, 0x02, 0x02, 0x04, 0x00, 0x02, 0x05, 0x05, 0x00, 0x03, 0x07, 0x01, 0x01
        /*0010*/ 	.byte	0x02, 0x03, 0x00, 0x00, 0x02, 0x06, 0x01, 0x00, 0x04, 0x0b, 0x08, 0x00, 0x00, 0x00, 0x00, 0x00
        /*0020*/ 	.byte	0x00, 0x00, 0x00, 0x00


//--------------------- .nv.info.attn_fwd         --------------------------
	.section	.nv.info.attn_fwd,"",@"SHT_CUDA_INFO"
	.sectionflags	@""
	.align	4


	//----- nvinfo : EIATTR_CUDA_API_VERSION
	.align		4
        /*0000*/ 	.byte	0x04, 0x37
        /*0002*/ 	.short	(.L_8 - .L_7)
.L_7:
        /*0004*/ 	.word	0x00000082


	//----- nvinfo : EIATTR_KPARAM_INFO
	.align		4
.L_8:
        /*0008*/ 	.byte	0x04, 0x17
        /*000a*/ 	.short	(.L_10 - .L_9)
.L_9:
        /*000c*/ 	.word	0x00000000
        /*0010*/ 	.short	0x0019
        /*0012*/ 	.short	0x0080
        /*0014*/ 	.byte	0x00, 0xf4, 0x21, 0x00


	//----- nvinfo : EIATTR_KPARAM_INFO
	.align		4
.L_10:
        /*0018*/ 	.byte	0x04, 0x17
        /*001a*/ 	.short	(.L_12 - .L_11)
.L_11:
        /*001c*/ 	.word	0x00000000
        /*0020*/ 	.short	0x0018
        /*0022*/ 	.short	0x0078
        /*0024*/ 	.byte	0x00, 0xf4, 0x21, 0x00


	//----- nvinfo : EIATTR_KPARAM_INFO
	.align		4
.L_12:
        /*0028*/ 	.byte	0x04, 0x17
        /*002a*/ 	.short	(.L_14 - .L_13)
.L_13:
        /*002c*/ 	.word	0x00000000
        /*0030*/ 	.short	0x0017
        /*0032*/ 	.short	0x0070
        /*0034*/ 	.byte	0x00, 0xf0, 0x11, 0x00


	//----- nvinfo : EIATTR_KPARAM_INFO
	.align		4
.L_14:
        /*0038*/ 	.byte	0x04, 0x17
        /*003a*/ 	.short	(.L_16 - .L_15)
.L_15:
        /*003c*/ 	.word	0x00000000
        /*0040*/ 	.short	0x0016
        /*0042*/ 	.short	0x006c
        /*0044*/ 	.byte	0x00, 0xf0, 0x11, 0x00


	//----- nvinfo : EIATTR_KPARAM_INFO
	.align		4
.L_16:
        /*0048*/ 	.byte	0x04, 0x17
        /*004a*/ 	.short	(.L_18 - .L_17)
.L_17:
        /*004c*/ 	.word	0x00000000
        /*0050*/ 	.short	0x0015
        /*0052*/ 	.short	0x0068
        /*0054*/ 	.byte	0x00, 0xf0, 0x11, 0x00


	//----- nvinfo : EIATTR_KPARAM_INFO
	.align		4
.L_18:
        /*0058*/ 	.byte	0x04, 0x17
        /*005a*/ 	.short	(.L_20 - .L_19)
.L_19:
        /*005c*/ 	.word	0x00000000
        /*0060*/ 	.short	0x0014
        /*0062*/ 	.short	0x0064
        /*0064*/ 	.byte	0x00, 0xf0, 0x11, 0x00


	//----- nvinfo : EIATTR_KPARAM_INFO
	.align		4
.L_20:
        /*0068*/ 	.byte	0x04, 0x17
        /*006a*/ 	.short	(.L_22 - .L_21)
.L_21:
        /*006c*/ 	.word	0x00000000
        /*0070*/ 	.short	0x0013
        /*0072*/ 	.short	0x0060
        /*0074*/ 	.byte	0x00, 0xf0, 0x11, 0x00


	//----- nvinfo : EIATTR_KPARAM_INFO
	.align		4
.L_22:
        /*0078*/ 	.byte	0x04, 0x17
        /*007a*/ 	.short	(.L_24 - .L_23)
.L_23:
        /*007c*/ 	.word	0x00000000
        /*0080*/ 	.short	0x0012
        /*0082*/ 	.short	0x005c
        /*0084*/ 	.byte	0x00, 0xf0, 0x11, 0x00


	//----- nvinfo : EIATTR_KPARAM_INFO
	.align		4
.L_24:
        /*0088*/ 	.byte	0x04, 0x17
        /*008a*/ 	.short	(.L_26 - .L_25)
.L_25:
        /*008c*/ 	.word	0x00000000
        /*0090*/ 	.short	0x0011
        /*0092*/ 	.short	0x0058
        /*0094*/ 	.byte	0x00, 0xf0, 0x11, 0x00


	//----- nvinfo : EIATTR_KPARAM_INFO
	.align		4
.L_26:
        /*0098*/ 	.byte	0x04, 0x17
        /*009a*/ 	.short	(.L_28 - .L_27)
.L_27:
        /*009c*/ 	.word	0x00000000
        /*00a0*/ 	.short	0x0010
        /*00a2*/ 	.short	0x0054
        /*00a4*/ 	.byte	0x00, 0xf0, 0x11, 0x00


	//----- nvinfo : EIATTR_KPARAM_INFO
	.align		4
.L_28:
        /*00a8*/ 	.byte	0x04, 0x17
        /*00aa*/ 	.short	(.L_30 - .L_29)
.L_29:
        /*00ac*/ 	.word	0x00000000
        /*00b0*/ 	.short	0x000f
        /*00b2*/ 	.short	0x0050
        /*00b4*/ 	.byte	0x00, 0xf0, 0x11, 0x00


	//----- nvinfo : EIATTR_KPARAM_INFO
	.align		4
.L_30:
        /*00b8*/ 	.byte	0x04, 0x17
        /*00ba*/ 	.short	(.L_32 - .L_31)
.L_31:
        /*00bc*/ 	.word	0x00000000
        /*00c0*/ 	.short	0x000e
        /*00c2*/ 	.short	0x004c
        /*00c4*/ 	.byte	0x00, 0xf0, 0x11, 0x00


	//----- nvinfo : EIATTR_KPARAM_INFO
	.align		4
.L_32:
        /*00c8*/ 	.byte	0x04, 0x17
        /*00ca*/ 	.short	(.L_34 - .L_33)
.L_33:
        /*00cc*/ 	.word	0x00000000
        /*00d0*/ 	.short	0x000d
        /*00d2*/ 	.short	0x0048
        /*00d4*/ 	.byte	0x00, 0xf0, 0x11, 0x00


	//----- nvinfo : EIATTR_KPARAM_INFO
	.align		4
.L_34:
        /*00d8*/ 	.byte	0x04, 0x17
        /*00da*/ 	.short	(.L_36 - .L_35)
.L_35:
        /*00dc*/ 	.word	0x00000000
        /*00e0*/ 	.short	0x000c
        /*00e2*/ 	.short	0x0044
        /*00e4*/ 	.byte	0x00, 0xf0, 0x11, 0x00


	//----- nvinfo : EIATTR_KPARAM_INFO
	.align		4
.L_36:
        /*00e8*/ 	.byte	0x04, 0x17
        /*00ea*/ 	.short	(.L_38 - .L_37)
.L_37:
        /*00ec*/ 	.word	0x00000000
        /*00f0*/ 	.short	0x000b
        /*00f2*/ 	.short	0x0040
        /*00f4*/ 	.byte	0x00, 0xf0, 0x11, 0x00


	//----- nvinfo : EIATTR_KPARAM_INFO
	.align		4
.L_38:
        /*00f8*/ 	.byte	0x04, 0x17
        /*00fa*/ 	.short	(.L_40 - .L_39)
.L_39:
        /*00fc*/ 	.word	0x00000000
        /*0100*/ 	.short	0x000a
        /*0102*/ 	.short	0x003c
        /*0104*/ 	.byte	0x00, 0xf0, 0x11, 0x00


	//----- nvinfo : EIATTR_KPARAM_INFO
	.align		4
.L_40:
        /*0108*/ 	.byte	0x04, 0x17
        /*010a*/ 	.short	(.L_42 - .L_41)
.L_41:
        /*010c*/ 	.word	0x00000000
        /*0110*/ 	.short	0x0009
        /*0112*/ 	.short	0x0038
        /*0114*/ 	.byte	0x00, 0xf0, 0x11, 0x00


	//----- nvinfo : EIATTR_KPARAM_INFO
	.align		4
.L_42:
        /*0118*/ 	.byte	0x04, 0x17
        /*011a*/ 	.short	(.L_44 - .L_43)
.L_43:
        /*011c*/ 	.word	0x00000000
        /*0120*/ 	.short	0x0008
        /*0122*/ 	.short	0x0034
        /*0124*/ 	.byte	0x00, 0xf0, 0x11, 0x00


	//----- nvinfo : EIATTR_KPARAM_INFO
	.align		4
.L_44:
        /*0128*/ 	.byte	0x04, 0x17
        /*012a*/ 	.short	(.L_46 - .L_45)
.L_45:
        /*012c*/ 	.word	0x00000000
        /*0130*/ 	.short	0x0007
        /*0132*/ 	.short	0x0030
        /*0134*/ 	.byte	0x00, 0xf0, 0x11, 0x00


	//----- nvinfo : EIATTR_KPARAM_INFO
	.align		4
.L_46:
        /*0138*/ 	.byte	0x04, 0x17
        /*013a*/ 	.short	(.L_48 - .L_47)
.L_47:
        /*013c*/ 	.word	0x00000000
        /*0140*/ 	.short	0x0006
        /*0142*/ 	.short	0x002c
        /*0144*/ 	.byte	0x00, 0xf0, 0x11, 0x00


	//----- nvinfo : EIATTR_KPARAM_INFO
	.align		4
.L_48:
        /*0148*/ 	.byte	0x04, 0x17
        /*014a*/ 	.short	(.L_50 - .L_49)
.L_49:
        /*014c*/ 	.word	0x00000000
        /*0150*/ 	.short	0x0005
        /*0152*/ 	.short	0x0028
        /*0154*/ 	.byte	0x00, 0xf0, 0x11, 0x00


	//----- nvinfo : EIATTR_KPARAM_INFO
	.align		4
.L_50:
        /*0158*/ 	.byte	0x04, 0x17
        /*015a*/ 	.short	(.L_52 - .L_51)
.L_51:
        /*015c*/ 	.word	0x00000000
        /*0160*/ 	.short	0x0004
        /*0162*/ 	.short	0x0020
        /*0164*/ 	.byte	0x00, 0xf4, 0x21, 0x00


	//----- nvinfo : EIATTR_KPARAM_INFO
	.align		4
.L_52:
        /*0168*/ 	.byte	0x04, 0x17
        /*016a*/ 	.short	(.L_54 - .L_53)
.L_53:
        /*016c*/ 	.word	0x00000000
        /*0170*/ 	.short	0x0003
        /*0172*/ 	.short	0x0018
        /*0174*/ 	.byte	0x00, 0xf4, 0x21, 0x00


	//----- nvinfo : EIATTR_KPARAM_INFO
	.align		4
.L_54:
        /*0178*/ 	.byte	0x04, 0x17
        /*017a*/ 	.short	(.L_56 - .L_55)
.L_55:
        /*017c*/ 	.word	0x00000000
        /*0180*/ 	.short	0x0002
        /*0182*/ 	.short	0x0010
        /*0184*/ 	.byte	0x00, 0xf4, 0x21, 0x00


	//----- nvinfo : EIATTR_KPARAM_INFO
	.align		4
.L_56:
        /*0188*/ 	.byte	0x04, 0x17
        /*018a*/ 	.short	(.L_58 - .L_57)
.L_57:
        /*018c*/ 	.word	0x00000000
        /*0190*/ 	.short	0x0001
        /*0192*/ 	.short	0x0008
        /*0194*/ 	.byte	0x00, 0xf4, 0x21, 0x00


	//----- nvinfo : EIATTR_KPARAM_INFO
	.align		4
.L_58:
        /*0198*/ 	.byte	0x04, 0x17
        /*019a*/ 	.short	(.L_60 - .L_59)
.L_59:
        /*019c*/ 	.word	0x00000000
        /*01a0*/ 	.short	0x0000
        /*01a2*/ 	.short	0x0000
        /*01a4*/ 	.byte	0x00, 0xf4, 0x21, 0x00


	//----- nvinfo : EIATTR_SPARSE_MMA_MASK
	.align		4
.L_60:
        /*01a8*/ 	.byte	0x03, 0x50
        /*01aa*/ 	.short	0x0000


	//----- nvinfo : EIATTR_MAXREG_COUNT
	.align		4
        /*01ac*/ 	.byte	0x03, 0x1b
        /*01ae*/ 	.short	0x0080


	//----- nvinfo : EIATTR_NUM_BARRIERS
	.align		4
        /*01b0*/ 	.byte	0x02, 0x4c
        /*01b2*/ 	.byte	0x01
	.zero		1


	//----- nvinfo : EIATTR_MERCURY_ISA_VERSION
	.align		4
        /*01b4*/ 	.byte	0x03, 0x5f
        /*01b6*/ 	.short	0x0101


	//----- nvinfo : EIATTR_COOP_GROUP_MASK_REGIDS
	.align		4
        /*01b8*/ 	.byte	0x04, 0x29
        /*01ba*/ 	.short	(.L_62 - .L_61)


	//   ....[0]....
.L_61:
        /*01bc*/ 	.word	0xffffffff


	//   ....[1]....
        /*01c0*/ 	.word	0xffffffff


	//   ....[2]....
        /*01c4*/ 	.word	0xffffffff


	//   ....[3]....
        /*01c8*/ 	.word	0xffffffff


	//   ....[4]....
        /*01cc*/ 	.word	0xffffffff


	//   ....[5]....
        /*01d0*/ 	.word	0xffffffff


	//   ....[6]....
        /*01d4*/ 	.word	0xffffffff


	//   ....[7]....
        /*01d8*/ 	.word	0xffffffff


	//----- nvinfo : EIATTR_COOP_GROUP_INSTR_OFFSETS
	.align		4
.L_62:
        /*01dc*/ 	.byte	0x04, 0x28
        /*01de*/ 	.short	(.L_64 - .L_63)


	//   ....[0]....
.L_63:
        /*01e0*/ 	.word	0x00002140


	//   ....[1]....
        /*01e4*/ 	.word	0x00002190


	//   ....[2]....
        /*01e8*/ 	.word	0x00002440


	//   ....[3]....
        /*01ec*/ 	.word	0x00002530


	//   ....[4]....
        /*01f0*/ 	.word	0x000030b0


	//   ....[5]....
        /*01f4*/ 	.word	0x000030c0


	//   ....[6]....
        /*01f8*/ 	.word	0x00003110


	//   ....[7]....
        /*01fc*/ 	.word	0x00003130


	//----- nvinfo : EIATTR_EXIT_INSTR_OFFSETS
	.align		4
.L_64:
        /*0200*/ 	.byte	0x04, 0x1c
        /*0202*/ 	.short	(.L_66 - .L_65)


	//   ....[0]....
.L_65:
        /*0204*/ 	.word	0x00004c20


	//   ....[1]....
        /*0208*/ 	.word	0x00004c50


	//----- nvinfo : EIATTR_REQNTID
	.align		4
.L_66:
        /*020c*/ 	.byte	0x04, 0x10
        /*020e*/ 	.short	(.L_68 - .L_67)
.L_67:
        /*0210*/ 	.word	0x00000200
        /*0214*/ 	.word	0x00000001
        /*0218*/ 	.word	0x00000001


	//----- nvinfo : EIATTR_CBANK_PARAM_SIZE
	.align		4
.L_68:
        /*021c*/ 	.byte	0x03, 0x19
        /*021e*/ 	.short	0x0088


	//----- nvinfo : EIATTR_PARAM_CBANK
	.align		4
        /*0220*/ 	.byte	0x04, 0x0a
        /*0222*/ 	.short	(.L_70 - .L_69)
	.align		4
.L_69:
        /*0224*/ 	.word	index@(.nv.constant0.attn_fwd)
        /*0228*/ 	.short	0x0210
        /*022a*/ 	.short	0x0088


	//----- nvinfo : EIATTR_SW_WAR
	.align		4
.L_70:
        /*022c*/ 	.byte	0x04, 0x36
        /*022e*/ 	.short	(.L_72 - .L_71)
.L_71:
        /*0230*/ 	.word	0x00000008
.L_72:


//--------------------- .nv.callgraph             --------------------------
	.section	.nv.callgraph,"",@"SHT_CUDA_CALLGRAPH"
	.align	4
	.sectionentsize	8
	.align		4
        /*0000*/ 	.word	0x00000000
	.align		4
        /*0004*/ 	.word	0xffffffff
	.align		4
        /*0008*/ 	.word	0x00000000
	.align		4
        /*000c*/ 	.word	0xfffffffe
	.align		4
        /*0010*/ 	.word	0x00000000
	.align		4
        /*0014*/ 	.word	0xfffffffd
	.align		4
        /*0018*/ 	.word	0x00000000
	.align		4
        /*001c*/ 	.word	0xfffffffc


//--------------------- .nv.constant4             --------------------------
	.section	.nv.constant4,"a",@progbits
	.align	8
	.align		8
.nv.constant4:
        /*0000*/ 	.dword	_$_str


//--------------------- .text.attn_fwd            --------------------------
	.section	.text.attn_fwd,"ax",@progbits
	.align	128
        .global         attn_fwd
        .type           attn_fwd,@function
        .size           attn_fwd,(.L_x_3 - attn_fwd)
        .other          attn_fwd,@"STO_CUDA_ENTRY STV_DEFAULT"
attn_fwd:
.text.attn_fwd:
[----:B------:R-:W-:Y:S01]  /*0000*/  LDC R1, c[0x0][0x28] ;  /* 0x00000a00ff017b82 */ /* 0x000fe20000000800 */
[----:B------:R-:W0:Y:S07]  /*0010*/  S2R R0, SR_CTAID.X ;  /* 0x0000000000007919 */ /* 0x000e2e0000002500 */
[----:B------:R-:W1:Y:S01]  /*0020*/  S2UR UR7, SR_CTAID.Y ;  /* 0x00000000000779c3 */ /* 0x000e620000002600 */
[----:B------:R-:W-:Y:S01]  /*0030*/  ULDC.64 UR4, c[0x0][0x240] ;  /* 0x0000900000047ab9 */ /* 0x000fe20000000a00 */
[----:B------:R-:W-:Y:S01]  /*0040*/  ULDC.64 UR22, c[0x0][0x208] ;  /* 0x0000820000167ab9 */ /* 0x000fe20000000a00 */
[----:B------:R-:W0:Y:S05]  /*0050*/  S2R R125, SR_TID.X ;  /* 0x00000000007d7919 */ /* 0x000e2a0000002100 */
[----:B------:R-:W2:Y:S08]  /*0060*/  LDC R8, c[0x0][0x248] ;  /* 0x00009200ff087b82 */ /* 0x000eb00000000800 */
[----:B------:R-:W3:Y:S01]  /*0070*/  LDC.64 R6, c[0x0][0x210] ;  /* 0x00008400ff067b82 */ /* 0x000ee20000000a00 */
[----:B-1----:R-:W-:-:S04]  /*0080*/  UIMAD UR4, UR7, UR4, URZ ;  /* 0x00000004070472a4 */ /* 0x002fc8000f8e023f */
[----:B------:R-:W-:Y:S01]  /*0090*/  USHF.L.U32 UR6, UR4, 0x1, URZ ;  /* 0x0000000104067899 */ /* 0x000fe2000800063f */
[----:B0-----:R-:W-:Y:S02]  /*00a0*/  PRMT R2, R125, 0x6540, R0 ;  /* 0x000065407d027816 */ /* 0x001fe40000000000 */
[----:B------:R-:W-:-:S03]  /*00b0*/  SHF.R.U32.HI R5, RZ, 0x8, R125 ;  /* 0x00000008ff057819 */ /* 0x000fc6000001167d */
[----:B------:R-:W-:Y:S01]  /*00c0*/  IMAD R2, R2, UR5, RZ ;  /* 0x0000000502027c24 */ /* 0x000fe2000f8e02ff */
[----:B------:R-:W-:Y:S01]  /*00d0*/  SGXT.U32 R5, R5, 0x1 ;  /* 0x000000010505781a */ /* 0x000fe20000000000 */
[----:B------:R-:W-:Y:S02]  /*00e0*/  UIMAD.WIDE UR4, UR4, 0x2, URZ ;  /* 0x00000002040478a5 */ /* 0x000fe4000f8e023f */
[C---:B------:R-:W-:Y:S02]  /*00f0*/  IMAD.SHL.U32 R3, R2.reuse, 0x2, RZ ;  /* 0x0000000202037824 */ /* 0x040fe400078e00ff */
[----:B--2---:R-:W-:Y:S02]  /*0100*/  IMAD R5, R5, R8, RZ ;  /* 0x0000000805057224 */ /* 0x004fe400078e02ff */
[----:B------:R-:W-:Y:S01]  /*0110*/  IMAD.HI R2, R2, 0x2, RZ ;  /* 0x0000000202027827 */ /* 0x000fe200078e02ff */
[----:B---3--:R-:W-:-:S03]  /*0120*/  IADD3 R4, P0, P1, R3, UR6, R6 ;  /* 0x0000000603047c10 */ /* 0x008fc6000f91e006 */
[----:B------:R-:W-:Y:S01]  /*0130*/  IMAD R3, R8, 0x2, R5 ;  /* 0x0000000208037824 */ /* 0x000fe200078e0205 */
[----:B------:R-:W-:Y:S02]  /*0140*/  IADD3.X R2, R2, UR5, R7, P0, P1 ;  /* 0x0000000502027c10 */ /* 0x000fe400087e2407 */
[-C--:B------:R-:W-:Y:S01]  /*0150*/  LEA R10, P0, R5, R4.reuse, 0x1 ;  /* 0x00000004050a7211 */ /* 0x080fe200078008ff */
[C---:B------:R-:W-:Y:S01]  /*0160*/  IMAD R7, R8.reuse, 0x2, R3 ;  /* 0x0000000208077824 */ /* 0x040fe200078e0203 */
[----:B------:R-:W-:Y:S02]  /*0170*/  LEA R12, P1, R3, R4, 0x1 ;  /* 0x00000004030c7211 */ /* 0x000fe400078208ff */
[----:B------:R-:W-:Y:S01]  /*0180*/  LEA.HI.X.SX32 R11, R5, R2, 0x1, P0 ;  /* 0x00000002050b7211 */ /* 0x000fe200000f0eff */
[----:B------:R-:W-:Y:S01]  /*0190*/  IMAD R9, R8, 0x2, R7 ;  /* 0x0000000208097824 */ /* 0x000fe200078e0207 */
[----:B------:R-:W-:Y:S02]  /*01a0*/  LEA R14, P0, R7, R4, 0x1 ;  /* 0x00000004070e7211 */ /* 0x000fe400078008ff */
[----:B------:R-:W-:-:S02]  /*01b0*/  LEA.HI.X.SX32 R13, R3, R2, 0x1, P1 ;  /* 0x00000002030d7211 */ /* 0x000fc400008f0eff */
[----:B------:R-:W-:Y:S01]  /*01c0*/  LEA.HI.X.SX32 R15, R7, R2, 0x1, P0 ;  /* 0x00000002070f7211 */ /* 0x000fe200000f0eff */
[C---:B------:R-:W-:Y:S01]  /*01d0*/  IMAD R7, R8.reuse, 0x2, R9 ;  /* 0x0000000208077824 */ /* 0x040fe200078e0209 */
[C---:B------:R-:W-:Y:S01]  /*01e0*/  LEA R16, P0, R9.reuse, R4, 0x1 ;  /* 0x0000000409107211 */ /* 0x040fe200078008ff */
[----:B------:R0:W2:Y:S02]  /*01f0*/  LDG.E.U16 R3, desc[UR22][R10.64] ;  /* 0x000000160a037981 */ /* 0x0000a4000c1e1500 */
[C---:B------:R-:W-:Y:S01]  /*0200*/  IMAD R21, R8.reuse, 0x2, R7 ;  /* 0x0000000208157824 */ /* 0x040fe200078e0207 */
[----:B------:R-:W-:Y:S01]  /*0210*/  LEA.HI.X.SX32 R17, R9, R2, 0x1, P0 ;  /* 0x0000000209117211 */ /* 0x000fe200000f0eff */
[----:B------:R1:W3:Y:S01]  /*0220*/  LDG.E.U16 R5, desc[UR22][R12.64] ;  /* 0x000000160c057981 */ /* 0x0002e2000c1e1500 */
[-C--:B------:R-:W-:Y:S01]  /*0230*/  LEA R18, P1, R7, R4.reuse, 0x1 ;  /* 0x0000000407127211 */ /* 0x080fe200078208ff */
[----:B------:R-:W-:Y:S01]  /*0240*/  IMAD R9, R8, 0x2, R21 ;  /* 0x0000000208097824 */ /* 0x000fe200078e0215 */
[----:B------:R-:W-:Y:S01]  /*0250*/  LEA R20, P0, R21, R4, 0x1 ;  /* 0x0000000415147211 */ /* 0x000fe200078008ff */
[----:B------:R4:W5:Y:S01]  /*0260*/  LDG.E.U16 R6, desc[UR22][R14.64] ;  /* 0x000000160e067981 */ /* 0x000962000c1e1500 */
[----:B------:R-:W-:-:S02]  /*0270*/  LEA.HI.X.SX32 R19, R7, R2, 0x1, P1 ;  /* 0x0000000207137211 */ /* 0x000fc400008f0eff */
[----:B------:R-:W-:Y:S01]  /*0280*/  LEA.HI.X.SX32 R21, R21, R2, 0x1, P0 ;  /* 0x0000000215157211 */ /* 0x000fe200000f0eff */
[----:B------:R4:W5:Y:S01]  /*0290*/  LDG.E.U16 R7, desc[UR22][R16.64] ;  /* 0x0000001610077981 */ /* 0x000962000c1e1500 */
[C---:B0-----:R-:W-:Y:S01]  /*02a0*/  LEA R10, P0, R9.reuse, R4, 0x1 ;  /* 0x00000004090a7211 */ /* 0x041fe200078008ff */
[C---:B-1----:R-:W-:Y:S02]  /*02b0*/  IMAD R13, R8.reuse, 0x2, R9 ;  /* 0x00000002080d7824 */ /* 0x042fe400078e0209 */
[----:B------:R-:W3:Y:S01]  /*02c0*/  LDG.E.U16 R24, desc[UR22][R18.64] ;  /* 0x0000001612187981 */ /* 0x000ee2000c1e1500 */
[----:B------:R-:W-:Y:S01]  /*02d0*/  LEA.HI.X.SX32 R11, R9, R2, 0x1, P0 ;  /* 0x00000002090b7211 */ /* 0x000fe200000f0eff */
[C---:B------:R-:W-:Y:S01]  /*02e0*/  IMAD R9, R8.reuse, 0x2, R13 ;  /* 0x0000000208097824 */ /* 0x040fe200078e020d */
[-C--:B------:R-:W-:Y:S01]  /*02f0*/  LEA R12, P0, R13, R4.reuse, 0x1 ;  /* 0x000000040d0c7211 */ /* 0x080fe200078008ff */
[----:B------:R0:W5:Y:S02]  /*0300*/  LDG.E.U16 R26, desc[UR22][R20.64] ;  /* 0x00000016141a7981 */ /* 0x000164000c1e1500 */
[----:B------:R-:W-:Y:S01]  /*0310*/  IMAD R23, R8, 0x2, R9 ;  /* 0x0000000208177824 */ /* 0x000fe200078e0209 */
[----:B----4-:R-:W-:Y:S01]  /*0320*/  LEA R14, P1, R9, R4, 0x1 ;  /* 0x00000004090e7211 */ /* 0x010fe200078208ff */
[----:B------:R1:W4:Y:S01]  /*0330*/  LDG.E.U16 R28, desc[UR22][R10.64] ;  /* 0x000000160a1c7981 */ /* 0x000322000c1e1500 */
[----:B------:R-:W-:-:S02]  /*0340*/  LEA.HI.X.SX32 R13, R13, R2, 0x1, P0 ;  /* 0x000000020d0d7211 */ /* 0x000fc400000f0eff */
[----:B------:R-:W-:Y:S01]  /*0350*/  LEA.HI.X.SX32 R15, R9, R2, 0x1, P1 ;  /* 0x00000002090f7211 */ /* 0x000fe200008f0eff */
[C---:B------:R-:W-:Y:S01]  /*0360*/  IMAD R9, R8.reuse, 0x2, R23 ;  /* 0x0000000208097824 */ /* 0x040fe200078e0217 */
[C---:B------:R-:W-:Y:S01]  /*0370*/  LEA R16, P0, R23.reuse, R4, 0x1 ;  /* 0x0000000417107211 */ /* 0x040fe200078008ff */
[----:B------:R1:W4:Y:S03]  /*0380*/  LDG.E.U16 R30, desc[UR22][R12.64] ;  /* 0x000000160c1e7981 */ /* 0x000326000c1e1500 */
[----:B------:R-:W-:Y:S01]  /*0390*/  LEA.HI.X.SX32 R17, R23, R2, 0x1, P0 ;  /* 0x0000000217117211 */ /* 0x000fe200000f0eff */
[C---:B0-----:R-:W-:Y:S01]  /*03a0*/  IMAD R21, R8.reuse, 0x2, R9 ;  /* 0x0000000208157824 */ /* 0x041fe200078e0209 */
[C---:B------:R-:W-:Y:S01]  /*03b0*/  LEA R18, P0, R9.reuse, R4, 0x1 ;  /* 0x0000000409127211 */ /* 0x040fe200078008ff */
[----:B------:R-:W5:Y:S03]  /*03c0*/  LDG.E.U16 R31, desc[UR22][R14.64] ;  /* 0x000000160e1f7981 */ /* 0x000f66000c1e1500 */
[----:B------:R-:W-:Y:S01]  /*03d0*/  LEA.HI.X.SX32 R19, R9, R2, 0x1, P0 ;  /* 0x0000000209137211 */ /* 0x000fe200000f0eff */
[C---:B------:R-:W-:Y:S01]  /*03e0*/  IMAD R9, R8.reuse, 0x2, R21 ;  /* 0x0000000208097824 */ /* 0x040fe200078e0215 */
[-C--:B-1----:R-:W-:Y:S01]  /*03f0*/  LEA R10, P0, R21, R4.reuse, 0x1 ;  /* 0x00000004150a7211 */ /* 0x082fe200078008ff */
[----:B------:R0:W4:Y:S02]  /*0400*/  LDG.E.U16 R32, desc[UR22][R16.64] ;  /* 0x0000001610207981 */ /* 0x000124000c1e1500 */
[----:B------:R-:W-:Y:S01]  /*0410*/  IMAD R23, R8, 0x2, R9 ;  /* 0x0000000208177824 */ /* 0x000fe200078e0209 */
[----:B------:R-:W-:Y:S01]  /*0420*/  LEA R20, P1, R9, R4, 0x1 ;  /* 0x0000000409147211 */ /* 0x000fe200078208ff */
[----:B------:R-:W4:Y:S01]  /*0430*/  LDG.E.U16 R33, desc[UR22][R18.64] ;  /* 0x0000001612217981 */ /* 0x000f22000c1e1500 */
[----:B------:R-:W-:-:S02]  /*0440*/  LEA.HI.X.SX32 R11, R21, R2, 0x1, P0 ;  /* 0x00000002150b7211 */ /* 0x000fc400000f0eff */
[----:B------:R-:W-:Y:S01]  /*0450*/  LEA.HI.X.SX32 R21, R9, R2, 0x1, P1 ;  /* 0x0000000209157211 */ /* 0x000fe200008f0eff */
[C---:B------:R-:W-:Y:S01]  /*0460*/  IMAD R9, R8.reuse, 0x2, R23 ;  /* 0x0000000208097824 */ /* 0x040fe200078e0217 */
[C---:B------:R-:W-:Y:S01]  /*0470*/  LEA R12, P0, R23.reuse, R4, 0x1 ;  /* 0x00000004170c7211 */ /* 0x040fe200078008ff */
[----:B------:R1:W4:Y:S02]  /*0480*/  LDG.E.U16 R34, desc[UR22][R10.64] ;  /* 0x000000160a227981 */ /* 0x000324000c1e1500 */
[C---:B0-----:R-:W-:Y:S01]  /*0490*/  IMAD R17, R8.reuse, 0x2, R9 ;  /* 0x0000000208117824 */ /* 0x041fe200078e0209 */
[----:B------:R-:W-:Y:S01]  /*04a0*/  LEA.HI.X.SX32 R13, R23, R2, 0x1, P0 ;  /* 0x00000002170d7211 */ /* 0x000fe200000f0eff */
[----:B------:R0:W4:Y:S01]  /*04b0*/  LDG.E.U16 R35, desc[UR22][R20.64] ;  /* 0x0000001614237981 */ /* 0x000122000c1e1500 */
[C---:B------:R-:W-:Y:S01]  /*04c0*/  LEA R14, P0, R9.reuse, R4, 0x1 ;  /* 0x00000004090e7211 */ /* 0x040fe200078008ff */
[C---:B------:R-:W-:Y:S02]  /*04d0*/  IMAD R23, R8.reuse, 0x2, R17 ;  /* 0x0000000208177824 */ /* 0x040fe400078e0211 */
[----:B------:R0:W4:Y:S01]  /*04e0*/  LDG.E.U16 R36, desc[UR22][R12.64] ;  /* 0x000000160c247981 */ /* 0x000122000c1e1500 */
[----:B------:R-:W-:Y:S01]  /*04f0*/  LEA.HI.X.SX32 R15, R9, R2, 0x1, P0 ;  /* 0x00000002090f7211 */ /* 0x000fe200000f0eff */
[----:B------:R-:W-:Y:S01]  /*0500*/  IMAD R9, R8, 0x2, R23 ;  /* 0x0000000208097824 */ /* 0x000fe200078e0217 */
[----:B------:R-:W-:-:S03]  /*0510*/  LEA R16, P0, R17, R4, 0x1 ;  /* 0x0000000411107211 */ /* 0x000fc600078008ff */
[C---:B------:R-:W-:Y:S01]  /*0520*/  IMAD R25, R8.reuse, 0x2, R9 ;  /* 0x0000000208197824 */ /* 0x040fe200078e0209 */
[----:B------:R-:W-:Y:S01]  /*0530*/  LEA.HI.X.SX32 R17, R17, R2, 0x1, P0 ;  /* 0x0000000211117211 */ /* 0x000fe200000f0eff */
[----:B------:R0:W4:Y:S02]  /*0540*/  LDG.E.U16 R37, desc[UR22][R14.64] ;  /* 0x000000160e257981 */ /* 0x000124000c1e1500 */
[C---:B------:R-:W-:Y:S01]  /*0550*/  IMAD R27, R8.reuse, 0x2, R25 ;  /* 0x00000002081b7824 */ /* 0x040fe200078e0219 */
[-C--:B-1----:R-:W-:Y:S01]  /*0560*/  LEA R10, P0, R9, R4.reuse, 0x1 ;  /* 0x00000004090a7211 */ /* 0x082fe200078008ff */
[----:B------:R-:W4:Y:S02]  /*0570*/  LDG.E.U16 R38, desc[UR22][R16.64] ;  /* 0x0000001610267981 */ /* 0x000f24000c1e1500 */
[C---:B0-----:R-:W-:Y:S01]  /*0580*/  IMAD R21, R8.reuse, 0x2, R27 ;  /* 0x0000000208157824 */ /* 0x041fe200078e021b */
[----:B------:R-:W-:Y:S02]  /*0590*/  LEA R18, P1, R23, R4, 0x1 ;  /* 0x0000000417127211 */ /* 0x000fe400078208ff */
[-C--:B------:R-:W-:Y:S01]  /*05a0*/  LEA.HI.X.SX32 R11, R9, R2.reuse, 0x1, P0 ;  /* 0x00000002090b7211 */ /* 0x080fe200000f0eff */
[----:B------:R-:W-:Y:S01]  /*05b0*/  IMAD R9, R8, 0x2, R21 ;  /* 0x0000000208097824 */ /* 0x000fe200078e0215 */
[----:B------:R-:W-:-:S02]  /*05c0*/  LEA.HI.X.SX32 R19, R23, R2, 0x1, P1 ;  /* 0x0000000217137211 */ /* 0x000fc400008f0eff */
[C---:B------:R-:W-:Y:S01]  /*05d0*/  LEA R12, P0, R25.reuse, R4, 0x1 ;  /* 0x00000004190c7211 */ /* 0x040fe200078008ff */
[C---:B------:R-:W-:Y:S01]  /*05e0*/  IMAD R23, R8.reuse, 0x2, R9 ;  /* 0x0000000208177824 */ /* 0x040fe200078e0209 */
[----:B------:R-:W4:Y:S02]  /*05f0*/  LDG.E.U16 R40, desc[UR22][R10.64] ;  /* 0x000000160a287981 */ /* 0x000f24000c1e1500 */
[----:B------:R-:W-:Y:S01]  /*0600*/  LEA.HI.X.SX32 R13, R25, R2, 0x1, P0 ;  /* 0x00000002190d7211 */ /* 0x000fe200000f0eff */
[C---:B------:R-:W-:Y:S01]  /*0610*/  IMAD R25, R8.reuse, 0x2, R23 ;  /* 0x0000000208197824 */ /* 0x040fe200078e0217 */
[----:B------:R0:W4:Y:S01]  /*0620*/  LDG.E.U16 R39, desc[UR22][R18.64] ;  /* 0x0000001612277981 */ /* 0x000122000c1e1500 */
[-C--:B------:R-:W-:Y:S02]  /*0630*/  LEA R14, P0, R9, R4.reuse, 0x1 ;  /* 0x00000004090e7211 */ /* 0x080fe400078008ff */
[----:B------:R-:W-:Y:S01]  /*0640*/  LEA R20, P1, R21, R4, 0x1 ;  /* 0x0000000415147211 */ /* 0x000fe200078208ff */
[----:B------:R-:W4:Y:S01]  /*0650*/  LDG.E.U16 R41, desc[UR22][R12.64] ;  /* 0x000000160c297981 */ /* 0x000f22000c1e1500 */
[-C--:B------:R-:W-:Y:S01]  /*0660*/  LEA.HI.X.SX32 R15, R9, R2.reuse, 0x1, P0 ;  /* 0x00000002090f7211 */ /* 0x080fe200000f0eff */
[----:B0-----:R-:W-:Y:S01]  /*0670*/  IMAD R19, R8, 0x2, R25 ;  /* 0x0000000208137824 */ /* 0x001fe200078e0219 */
[----:B------:R-:W-:-:S03]  /*0680*/  LEA.HI.X.SX32 R21, R21, R2, 0x1, P1 ;  /* 0x0000000215157211 */ /* 0x000fc600008f0eff */
[----:B------:R-:W4:Y:S01]  /*0690*/  LDG.E.U16 R43, desc[UR22][R14.64] ;  /* 0x000000160e2b7981 */ /* 0x000f22000c1e1500 */
[C---:B------:R-:W-:Y:S01]  /*06a0*/  IMAD R9, R8.reuse, 0x2, R19 ;  /* 0x0000000208097824 */ /* 0x040fe200078e0213 */
[----:B------:R-:W-:Y:S02]  /*06b0*/  LEA R16, P0, R23, R4, 0x1 ;  /* 0x0000000417107211 */ /* 0x000fe400078008ff */
[----:B------:R0:W4:Y:S01]  /*06c0*/  LDG.E.U16 R42, desc[UR22][R20.64] ;  /* 0x00000016142a7981 */ /* 0x000122000c1e1500 */
[----:B------:R-:W-:-:S04]  /*06d0*/  IMAD R11, R8, 0x2, R9 ;  /* 0x00000002080b7824 */ /* 0x000fc800078e0209 */
[C---:B------:R-:W-:Y:S01]  /*06e0*/  IMAD R29, R8.reuse, 0x2, R11 ;  /* 0x00000002081d7824 */ /* 0x040fe200078e020b */
[----:B------:R-:W-:Y:S02]  /*06f0*/  LEA R18, P1, R19, R4, 0x1 ;  /* 0x0000000413127211 */ /* 0x000fe400078208ff */
[----:B------:R-:W-:Y:S01]  /*0700*/  LEA.HI.X.SX32 R17, R23, R2, 0x1, P0 ;  /* 0x0000000217117211 */ /* 0x000fe200000f0eff */
[C---:B0-----:R-:W-:Y:S01]  /*0710*/  IMAD R21, R8.reuse, 0x2, R29 ;  /* 0x0000000208157824 */ /* 0x041fe200078e021d */
[----:B------:R-:W-:Y:S02]  /*0720*/  LEA R12, P0, R9, R4, 0x1 ;  /* 0x00000004090c7211 */ /* 0x000fe400078008ff */
[-C--:B------:R-:W-:Y:S01]  /*0730*/  LEA.HI.X.SX32 R19, R19, R2.reuse, 0x1, P1 ;  /* 0x0000000213137211 */ /* 0x080fe200008f0eff */
[----:B------:R0:W4:Y:S01]  /*0740*/  LDG.E.U16 R44, desc[UR22][R16.64] ;  /* 0x00000016102c7981 */ /* 0x000122000c1e1500 */
[----:B------:R-:W-:Y:S02]  /*0750*/  LEA.HI.X.SX32 R13, R9, R2, 0x1, P0 ;  /* 0x00000002090d7211 */ /* 0x000fe400000f0eff */
[-C--:B------:R-:W-:Y:S01]  /*0760*/  LEA R22, P1, R21, R4.reuse, 0x1 ;  /* 0x0000000415167211 */ /* 0x080fe200078208ff */
[----:B------:R-:W-:Y:S01]  /*0770*/  IMAD R9, R8, 0x2, R21 ;  /* 0x0000000208097824 */ /* 0x000fe200078e0215 */
[----:B------:R-:W-:Y:S01]  /*0780*/  LEA R20, P0, R11, R4, 0x1 ;  /* 0x000000040b147211 */ /* 0x000fe200078008ff */
[----:B------:R1:W4:Y:S01]  /*0790*/  LDG.E.U16 R45, desc[UR22][R18.64] ;  /* 0x00000016122d7981 */ /* 0x000322000c1e1500 */
[----:B------:R-:W-:-:S02]  /*07a0*/  LEA.HI.X.SX32 R23, R21, R2, 0x1, P1 ;  /* 0x0000000215177211 */ /* 0x000fc400008f0eff */
[----:B------:R-:W-:Y:S01]  /*07b0*/  LEA.HI.X.SX32 R21, R11, R2, 0x1, P0 ;  /* 0x000000020b157211 */ /* 0x000fe200000f0eff */
[C---:B------:R-:W-:Y:S01]  /*07c0*/  IMAD R11, R8.reuse, 0x2, R9 ;  /* 0x00000002080b7824 */ /* 0x040fe200078e0209 */
[C---:B------:R-:W-:Y:S01]  /*07d0*/  LEA R14, P0, R9.reuse, R4, 0x1 ;  /* 0x00000004090e7211 */ /* 0x040fe200078008ff */
[----:B------:R1:W4:Y:S03]  /*07e0*/  LDG.E.U16 R46, desc[UR22][R12.64] ;  /* 0x000000160c2e7981 */ /* 0x000326000c1e1500 */
[----:B------:R-:W-:Y:S01]  /*07f0*/  LEA.HI.X.SX32 R15, R9, R2, 0x1, P0 ;  /* 0x00000002090f7211 */ /* 0x000fe200000f0eff */
[----:B------:R-:W4:Y:S01]  /*0800*/  LDG.E.U16 R22, desc[UR22][R22.64] ;  /* 0x0000001616167981 */ /* 0x000f22000c1e1500 */
[-C--:B0-----:R-:W-:Y:S02]  /*0810*/  LEA R16, P1, R11, R4.reuse, 0x1 ;  /* 0x000000040b107211 */ /* 0x081fe400078208ff */
[----:B------:R-:W-:Y:S01]  /*0820*/  LEA R10, P0, R27, R4, 0x1 ;  /* 0x000000041b0a7211 */ /* 0x000fe200078008ff */
[----:B-1----:R-:W-:Y:S01]  /*0830*/  IMAD R19, R8, 0x2, R11 ;  /* 0x0000000208137824 */ /* 0x002fe200078e020b */
[-C--:B------:R-:W-:Y:S01]  /*0840*/  LEA.HI.X.SX32 R17, R11, R2.reuse, 0x1, P1 ;  /* 0x000000020b117211 */ /* 0x080fe200008f0eff */
[----:B------:R0:W4:Y:S01]  /*0850*/  LDG.E.U16 R15, desc[UR22][R14.64] ;  /* 0x000000160e0f7981 */ /* 0x000122000c1e1500 */
[----:B------:R-:W-:-:S02]  /*0860*/  LEA.HI.X.SX32 R11, R27, R2, 0x1, P0 ;  /* 0x000000021b0b7211 */ /* 0x000fc400000f0eff */
[-C--:B------:R-:W-:Y:S01]  /*0870*/  LEA R8, P0, R25, R4.reuse, 0x1 ;  /* 0x0000000419087211 */ /* 0x080fe200078008ff */
[----:B------:R-:W4:Y:S01]  /*0880*/  LDG.E.U16 R20, desc[UR22][R20.64] ;  /* 0x0000001614147981 */ /* 0x000f22000c1e1500 */
[----:B------:R-:W-:Y:S02]  /*0890*/  LEA R12, P1, R29, R4, 0x1 ;  /* 0x000000041d0c7211 */ /* 0x000fe400078208ff */
[----:B------:R-:W-:Y:S01]  /*08a0*/  LEA.HI.X.SX32 R9, R25, R2, 0x1, P0 ;  /* 0x0000000219097211 */ /* 0x000fe200000f0eff */
[----:B------:R1:W4:Y:S01]  /*08b0*/  LDG.E.U16 R16, desc[UR22][R16.64] ;  /* 0x0000001610107981 */ /* 0x000322000c1e1500 */
[----:B------:R-:W-:Y:S02]  /*08c0*/  LEA R18, P0, R19, R4, 0x1 ;  /* 0x0000000413127211 */ /* 0x000fe400078008ff */
[-C--:B------:R-:W-:Y:S01]  /*08d0*/  LEA.HI.X.SX32 R13, R29, R2.reuse, 0x1, P1 ;  /* 0x000000021d0d7211 */ /* 0x080fe200008f0eff */
[----:B------:R-:W4:Y:S01]  /*08e0*/  LDG.E.U16 R10, desc[UR22][R10.64] ;  /* 0x000000160a0a7981 */ /* 0x000f22000c1e1500 */
[----:B------:R-:W-:-:S03]  /*08f0*/  LEA.HI.X.SX32 R19, R19, R2, 0x1, P0 ;  /* 0x0000000213137211 */ /* 0x000fc600000f0eff */
[----:B------:R1:W4:Y:S04]  /*0900*/  LDG.E.U16 R8, desc[UR22][R8.64] ;  /* 0x0000001608087981 */ /* 0x000328000c1e1500 */
[----:B------:R-:W4:Y:S04]  /*0910*/  LDG.E.U16 R12, desc[UR22][R12.64] ;  /* 0x000000160c0c7981 */ /* 0x000f28000c1e1500 */
[----:B------:R-:W4:Y:S01]  /*0920*/  LDG.E.U16 R18, desc[UR22][R18.64] ;  /* 0x0000001612127981 */ /* 0x000f22000c1e1500 */
[----:B------:R-:W1:Y:S01]  /*0930*/  S2UR UR4, SR_CgaCtaId ;  /* 0x00000000000479c3 */ /* 0x000e620000008800 */
[----:B------:R-:W-:Y:S01]  /*0940*/  IMAD.SHL.U32 R2, R125, 0x80, RZ ;  /* 0x000000807d027824 */ /* 0x000fe200078e00ff */
[----:B------:R-:W-:-:S02]  /*0950*/  SHF.R.S32.HI R4, RZ, 0x8, R125 ;  /* 0x00000008ff047819 */ /* 0x000fc4000001147d */
[----:B0-----:R-:W-:Y:S02]  /*0960*/  LOP3.LUT R14, R125, 0x3f, RZ, 0xc0, !PT ;  /* 0x0000003f7d0e7812 */ /* 0x001fe400078ec0ff */
[----:B-1----:R-:W-:Y:S02]  /*0970*/  LOP3.LUT R17, R2, 0x6000, RZ, 0xc0, !PT ;  /* 0x0000600002117812 */ /* 0x002fe400078ec0ff */
[----:B------:R-:W-:Y:S01]  /*0980*/  SGXT R2, R4, 0x1 ;  /* 0x000000010402781a */ /* 0x000fe20000000200 */
[----:B------:R-:W-:Y:S01]  /*0990*/  IMAD.SHL.U32 R4, R0, 0x100, RZ ;  /* 0x0000010000047824 */ /* 0x000fe200078e00ff */
[----:B------:R-:W-:Y:S01]  /*09a0*/  UMOV UR20, 0x400 ;  /* 0x0000040000147882 */ /* 0x000fe20000000000 */
[----:B------:R-:W-:Y:S02]  /*09b0*/  IMAD R17, R14, 0x2, R17 ;  /* 0x000000020e117824 */ /* 0x000fe400078e0211 */
[----:B------:R-:W-:-:S03]  /*09c0*/  VIADD R124, R4, 0x100 ;  /* 0x00000100047c7836 */ /* 0x000fc60000000000 */
[----:B------:R-:W-:Y:S02]  /*09d0*/  LOP3.LUT R2, R17, 0x90, R2, 0x78, !PT ;  /* 0x0000009011027812 */ /* 0x000fe400078e7802 */
[----:B------:R-:W-:Y:S01]  /*09e0*/  ISETP.GE.AND P0, PT, R124, 0x1, PT ;  /* 0x000000017c00780c */ /* 0x000fe20003f06270 */
[----:B------:R-:W-:Y:S01]  /*09f0*/  ULEA UR20, UR4, UR20, 0x18 ;  /* 0x0000001404147291 */ /* 0x000fe2000f8ec03f */
[C---:B------:R-:W-:Y:S02]  /*0a00*/  LOP3.LUT R9, R2.reuse, 0x20, RZ, 0x3c, !PT ;  /* 0x0000002002097812 */ /* 0x040fe400078e3cff */
[----:B------:R-:W-:Y:S01]  /*0a10*/  LOP3.LUT R11, R2, 0x60, RZ, 0x3c, !PT ;  /* 0x00000060020b7812 */ /* 0x000fe200078e3cff */
[----:B------:R-:W-:Y:S01]  /*0a20*/  IMAD.MOV.U32 R55, RZ, RZ, -0x800000 ;  /* 0xff800000ff377424 */ /* 0x000fe200078e00ff */
[----:B------:R-:W-:Y:S02]  /*0a30*/  CS2R R56, SRZ ;  /* 0x0000000000387805 */ /* 0x000fe4000001ff00 */
[----:B------:R-:W-:-:S02]  /*0a40*/  CS2R R58, SRZ ;  /* 0x00000000003a7805 */ /* 0x000fc4000001ff00 */
[----:B------:R-:W-:Y:S02]  /*0a50*/  CS2R R60, SRZ ;  /* 0x00000000003c7805 */ /* 0x000fe4000001ff00 */
[----:B------:R-:W-:Y:S02]  /*0a60*/  CS2R R62, SRZ ;  /* 0x00000000003e7805 */ /* 0x000fe4000001ff00 */
[----:B------:R-:W-:Y:S02]  /*0a70*/  CS2R R64, SRZ ;  /* 0x0000000000407805 */ /* 0x000fe4000001ff00 */
[----:B------:R-:W-:Y:S02]  /*0a80*/  CS2R R66, SRZ ;  /* 0x0000000000427805 */ /* 0x000fe4000001ff00 */
        /* <DEDUP_REMOVED lines=10> */
[----:B------:R-:W-:Y:S01]  /*0b30*/  LOP3.LUT R0, R125, 0x1ff, RZ, 0xc0, !PT ;  /* 0x000001ff7d007812 */ /* 0x000fe200078ec0ff */
[----:B--2---:R0:W-:Y:S02]  /*0b40*/  STS.U16 [R2+UR20], R3 ;  /* 0x0000000302007988 */ /* 0x0041e40008000414 */
[----:B0-----:R-:W-:Y:S02]  /*0b50*/  LOP3.LUT R3, R2, 0x40, RZ, 0x3c, !PT ;  /* 0x0000004002037812 */ /* 0x001fe400078e3cff */
[----:B---3--:R-:W-:Y:S04]  /*0b60*/  STS.U16 [R2+UR20+0x400], R24 ;  /* 0x0004001802007988 */ /* 0x008fe80008000414 */
[----:B-----5:R-:W-:Y:S04]  /*0b70*/  STS.U16 [R2+UR20+0x800], R31 ;  /* 0x0008001f02007988 */ /* 0x020fe80008000414 */
[----:B----4-:R-:W-:Y:S04]  /*0b80*/  STS.U16 [R2+UR20+0xc00], R35 ;  /* 0x000c002302007988 */ /* 0x010fe80008000414 */
[----:B------:R-:W-:Y:S04]  /*0b90*/  STS.U16 [R2+UR20+0x1000], R39 ;  /* 0x0010002702007988 */ /* 0x000fe80008000414 */
        /* <DEDUP_REMOVED lines=11> */
[----:B------:R0:W-:Y:S04]  /*0c50*/  STS.U16 [R3+UR20+0x200], R6 ;  /* 0x0002000603007988 */ /* 0x0001e80008000414 */
[----:B------:R1:W-:Y:S04]  /*0c60*/  STS.U16 [R3+UR20+0x600], R28 ;  /* 0x0006001c03007988 */ /* 0x0003e80008000414 */
[----:B------:R1:W-:Y:S04]  /*0c70*/  STS.U16 [R3+UR20+0xa00], R33 ;  /* 0x000a002103007988 */ /* 0x0003e80008000414 */
[----:B------:R1:W-:Y:S04]  /*0c80*/  STS.U16 [R3+UR20+0xe00], R37 ;  /* 0x000e002503007988 */ /* 0x0003e80008000414 */
[----:B------:R1:W-:Y:S04]  /*0c90*/  STS.U16 [R3+UR20+0x1200], R41 ;  /* 0x0012002903007988 */ /* 0x0003e80008000414 */
[----:B------:R1:W-:Y:S04]  /*0ca0*/  STS.U16 [R3+UR20+0x1600], R44 ;  /* 0x0016002c03007988 */ /* 0x0003e80008000414 */
[----:B------:R1:W-:Y:S04]  /*0cb0*/  STS.U16 [R3+UR20+0x1a00], R20 ;  /* 0x001a001403007988 */ /* 0x0003e80008000414 */
[----:B------:R1:W-:Y:S01]  /*0cc0*/  STS.U16 [R3+UR20+0x1e00], R16 ;  /* 0x001e001003007988 */ /* 0x0003e20008000414 */
[----:B0-----:R-:W-:-:S03]  /*0cd0*/  IMAD.MOV.U32 R6, RZ, RZ, 0x3f800000 ;  /* 0x3f800000ff067424 */ /* 0x001fc600078e00ff */
[----:B------:R1:W-:Y:S01]  /*0ce0*/  STS.U16 [R11+UR20+0x300], R7 ;  /* 0x000300070b007988 */ /* 0x0003e20008000414 */
[----:B------:R-:W-:-:S03]  /*0cf0*/  IMAD.MOV.U32 R5, RZ, RZ, 0x3f800000 ;  /* 0x3f800000ff057424 */ /* 0x000fc600078e00ff */
[----:B------:R1:W-:Y:S01]  /*0d00*/  STS.U16 [R11+UR20+0x700], R30 ;  /* 0x0007001e0b007988 */ /* 0x0003e20008000414 */
[----:B------:R-:W-:-:S03]  /*0d10*/  IMAD.MOV.U32 R40, RZ, RZ, -0x800000 ;  /* 0xff800000ff287424 */ /* 0x000fc600078e00ff */
[----:B------:R1:W-:Y:S04]  /*0d20*/  STS.U16 [R11+UR20+0xb00], R34 ;  /* 0x000b00220b007988 */ /* 0x0003e80008000414 */
[----:B------:R1:W-:Y:S04]  /*0d30*/  STS.U16 [R11+UR20+0xf00], R38 ;  /* 0x000f00260b007988 */ /* 0x0003e80008000414 */
[----:B------:R1:W-:Y:S04]  /*0d40*/  STS.U16 [R11+UR20+0x1300], R10 ;  /* 0x0013000a0b007988 */ /* 0x0003e80008000414 */
[----:B------:R1:W-:Y:S04]  /*0d50*/  STS.U16 [R11+UR20+0x1700], R8 ;  /* 0x001700080b007988 */ /* 0x0003e80008000414 */
[----:B------:R1:W-:Y:S04]  /*0d60*/  STS.U16 [R11+UR20+0x1b00], R12 ;  /* 0x001b000c0b007988 */ /* 0x0003e80008000414 */
[----:B------:R1:W-:Y:S01]  /*0d70*/  STS.U16 [R11+UR20+0x1f00], R18 ;  /* 0x001f00120b007988 */ /* 0x0003e20008000414 */
[----:B------:R-:W-:Y:S05]  /*0d80*/  @!P0 BRA `(.L_x_0) ;  /* 0x0000002400208947 */ /* 0x000fea0003800000 */
[----:B------:R-:W0:Y:S01]  /*0d90*/  LDC.64 R100, c[0x0][0x250] ;  /* 0x00009400ff647b82 */ /* 0x000e220000000a00 */
[----:B------:R-:W-:Y:S01]  /*0da0*/  IMAD.SHL.U32 R5, R0, 0x2, RZ ;  /* 0x0000000200057824 */ /* 0x000fe200078e00ff */
[----:B------:R-:W-:Y:S01]  /*0db0*/  LOP3.LUT R0, R125, 0x1c0, RZ, 0xc0, !PT ;  /* 0x000001c07d007812 */ /* 0x000fe200078ec0ff */
[----:B------:R-:W-:Y:S01]  /*0dc0*/  ULDC UR4, c[0x0][0x258] ;  /* 0x0000960000047ab9 */ /* 0x000fe20000000800 */
[--C-:B-1----:R-:W-:Y:S01]  /*0dd0*/  SHF.R.U32.HI R3, RZ, 0x2, R125.reuse ;  /* 0x00000002ff037819 */ /* 0x102fe2000001167d */
[----:B------:R-:W-:Y:S01]  /*0de0*/  ULDC.64 UR8, c[0x0][0x220] ;  /* 0x0000880000087ab9 */ /* 0x000fe20000000a00 */
[----:B------:R-:W-:Y:S01]  /*0df0*/  SHF.R.U32.HI R0, RZ, 0x2, R0 ;  /* 0x00000002ff007819 */ /* 0x000fe20000011600 */
[----:B------:R-:W-:Y:S01]  /*0e00*/  UIADD3 UR6, UR20, 0x8000, URZ ;  /* 0x0000800014067890 */ /* 0x000fe2000fffe03f */
[----:B------:R-:W1:Y:S01]  /*0e10*/  LDC.64 R120, c[0x0][0x260] ;  /* 0x00009800ff787b82 */ /* 0x000e620000000a00 */
[----:B------:R-:W-:Y:S02]  /*0e20*/  SHF.R.U32.HI R2, RZ, 0x1, R125 ;  /* 0x00000001ff027819 */ /* 0x000fe4000001167d */
[----:B------:R-:W-:-:S02]  /*0e30*/  CS2R R56, SRZ ;  /* 0x0000000000387805 */ /* 0x000fc4000001ff00 */
[----:B------:R-:W-:Y:S01]  /*0e40*/  SGXT.U32 R3, R3, 0x3 ;  /* 0x000000030303781a */ /* 0x000fe20000000000 */
[----:B------:R-:W-:Y:S01]  /*0e50*/  USHF.R.U32.HI UR6, URZ, 0x4, UR6 ;  /* 0x000000043f067899 */ /* 0x000fe20008011606 */
[--C-:B------:R-:W-:Y:S02]  /*0e60*/  SHF.R.U32.HI R6, RZ, 0x5, R125.reuse ;  /* 0x00000005ff067819 */ /* 0x100fe4000001167d */
[----:B------:R-:W-:Y:S02]  /*0e70*/  CS2R R58, SRZ ;  /* 0x00000000003a7805 */ /* 0x000fe4000001ff00 */
[----:B------:R-:W-:Y:S01]  /*0e80*/  LOP3.LUT R0, R5, R0, RZ, 0x3c, !PT ;  /* 0x0000000005007212 */ /* 0x000fe200078e3cff */
[----:B------:R-:W2:Y:S01]  /*0e90*/  LDC R26, c[0x0][0x268] ;  /* 0x00009a00ff1a7b82 */ /* 0x000ea20000000800 */
[----:B------:R-:W-:Y:S01]  /*0ea0*/  LOP3.LUT R9, R3, 0xf0, R2, 0xf8, !PT ;  /* 0x000000f003097812 */ /* 0x000fe200078ef802 */
[----:B------:R-:W-:Y:S01]  /*0eb0*/  IMAD R5, R14, UR4, RZ ;  /* 0x000000040e057c24 */ /* 0x000fe2000f8e02ff */
[----:B------:R-:W-:Y:S01]  /*0ec0*/  SHF.R.U32.HI R2, RZ, 0x6, R125 ;  /* 0x00000006ff027819 */ /* 0x000fe2000001167d */
[----:B------:R-:W-:Y:S01]  /*0ed0*/  ULDC.64 UR4, c[0x0][0x218] ;  /* 0x0000860000047ab9 */ /* 0x000fe20000000a00 */
[----:B------:R-:W-:Y:S01]  /*0ee0*/  R2UR UR21, R6 ;  /* 0x00000000061572ca */ /* 0x000fe200000e0000 */
[----:B------:R-:W-:Y:S01]  /*0ef0*/  IMAD.SHL.U32 R6, R5, 0x2, RZ ;  /* 0x0000000205067824 */ /* 0x000fe200078e00ff */
[----:B------:R-:W-:Y:S01]  /*0f00*/  SGXT.U32 R2, R2, 0x3 ;  /* 0x000000030202781a */ /* 0x000fe20000000000 */
[----:B0-----:R-:W-:Y:S01]  /*0f10*/  IMAD R100, R100, UR7, RZ ;  /* 0x0000000764647c24 */ /* 0x001fe2000f8e02ff */
[----:B------:R-:W-:Y:S01]  /*0f20*/  LOP3.LUT R4, R9, R4, RZ, 0xfc, !PT ;  /* 0x0000000409047212 */ /* 0x000fe200078efcff */
[----:B------:R-:W-:Y:S01]  /*0f30*/  IMAD.HI R5, R5, 0x2, RZ ;  /* 0x0000000205057827 */ /* 0x000fe200078e02ff */
[----:B------:R-:W-:Y:S01]  /*0f40*/  USGXT.U32 UR18, UR6, 0xe ;  /* 0x0000000e0612789a */ /* 0x000fe20008000000 */
[----:B------:R-:W-:-:S02]  /*0f50*/  CS2R R60, SRZ ;  /* 0x00000000003c7805 */ /* 0x000fc4000001ff00 */
[----:B------:R-:W-:Y:S01]  /*0f60*/  CS2R R62, SRZ ;  /* 0x00000000003e7805 */ /* 0x000fe2000001ff00 */
[----:B------:R-:W-:Y:S01]  /*0f70*/  IMAD.SHL.U32 R3, R100, 0x2, RZ ;  /* 0x0000000264037824 */ /* 0x000fe200078e00ff */
[----:B------:R-:W-:Y:S01]  /*0f80*/  UIADD3 UR10, UP0, UR18, 0x2, URZ ;  /* 0x00000002120a7890 */ /* 0x000fe2000ff1e03f */
[----:B-1----:R-:W-:Y:S01]  /*0f90*/  IMAD R120, R120, UR7, RZ ;  /* 0x0000000778787c24 */ /* 0x002fe2000f8e02ff */
[----:B------:R-:W-:Y:S01]  /*0fa0*/  CS2R R64, SRZ ;  /* 0x0000000000407805 */ /* 0x000fe2000001ff00 */
[----:B------:R-:W-:Y:S01]  /*0fb0*/  IMAD R14, R14, R121, RZ ;  /* 0x000000790e0e7224 */ /* 0x000fe200078e02ff */
[----:B------:R-:W-:Y:S01]  /*0fc0*/  IADD3 R23, P0, P1, R6, UR4, R3 ;  /* 0x0000000406177c10 */ /* 0x000fe2000f91e003 */
[----:B------:R-:W-:Y:S01]  /*0fd0*/  IMAD.SHL.U32 R7, R120, 0x2, RZ ;  /* 0x0000000278077824 */ /* 0x000fe200078e00ff */
[----:B------:R-:W-:Y:S01]  /*0fe0*/  CS2R R66, SRZ ;  /* 0x0000000000427805 */ /* 0x000fe2000001ff00 */
[----:B------:R-:W-:Y:S01]  /*0ff0*/  IMAD.SHL.U32 R8, R14, 0x2, RZ ;  /* 0x000000020e087824 */ /* 0x000fe200078e00ff */
[----:B------:R-:W-:Y:S01]  /*1000*/  CS2R R68, SRZ ;  /* 0x0000000000447805 */ /* 0x000fe2000001ff00 */
[----:B------:R-:W-:Y:S01]  /*1010*/  IMAD R6, R2, R101, RZ ;  /* 0x0000006502067224 */ /* 0x000fe200078e02ff */
[----:B------:R-:W-:Y:S01]  /*1020*/  CS2R R70, SRZ ;  /* 0x0000000000467805 */ /* 0x000fe2000001ff00 */
[----:B------:R-:W-:Y:S01]  /*1030*/  IMAD.HI R100, R100, 0x2, RZ ;  /* 0x0000000264647827 */ /* 0x000fe200078e02ff */
[----:B------:R-:W-:-:S02]  /*1040*/  IADD3 R24, P2, P3, R8, UR8, R7 ;  /* 0x0000000808187c10 */ /* 0x000fc4000fb5e007 */
[----:B------:R-:W-:Y:S02]  /*1050*/  CS2R R72, SRZ ;  /* 0x0000000000487805 */ /* 0x000fe4000001ff00 */
[----:B------:R-:W-:Y:S01]  /*1060*/  CS2R R74, SRZ ;  /* 0x00000000004a7805 */ /* 0x000fe2000001ff00 */
[----:B------:R-:W-:Y:S01]  /*1070*/  IMAD R8, R101, 0x8, R6 ;  /* 0x0000000865087824 */ /* 0x000fe200078e0206 */
[----:B------:R-:W-:Y:S01]  /*1080*/  IADD3.X R13, R5, UR5, R100, P0, P1 ;  /* 0x00000005050d7c10 */ /* 0x000fe200087e2464 */
[----:B--2---:R-:W-:Y:S01]  /*1090*/  IMAD R7, R2, R26, RZ ;  /* 0x0000001a02077224 */ /* 0x004fe200078e02ff */
[----:B------:R-:W-:Y:S01]  /*10a0*/  LEA R122, P1, R6, R23, 0x1 ;  /* 0x00000017067a7211 */ /* 0x000fe200078208ff */
[C---:B------:R-:W-:Y:S01]  /*10b0*/  IMAD R2, R101.reuse, 0x8, R8 ;  /* 0x0000000865027824 */ /* 0x040fe200078e0208 */
[----:B------:R-:W-:Y:S01]  /*10c0*/  UMOV UR5, URZ ;  /* 0x0000003f00057c82 */ /* 0x000fe20008000000 */
[----:B------:R-:W-:Y:S01]  /*10d0*/  IMAD.HI R120, R120, 0x2, RZ ;  /* 0x0000000278787827 */ /* 0x000fe200078e02ff */
[----:B------:R-:W-:Y:S01]  /*10e0*/  LEA.HI.X.SX32 R123, R6, R13, 0x1, P1 ;  /* 0x0000000d067b7211 */ /* 0x000fe200008f0eff */
[----:B------:R-:W-:Y:S01]  /*10f0*/  UIADD3.X UR11, UR5, 0x40000040, URZ, UP0, !UPT ;  /* 0x40000040050b7890 */ /* 0x000fe200087fe43f */
[----:B------:R-:W-:Y:S01]  /*1100*/  LEA R96, P1, R2, R23, 0x1 ;  /* 0x0000001702607211 */ /* 0x000fe200078208ff */
[----:B------:R-:W-:Y:S01]  /*1110*/  IMAD R10, R101, 0x8, R2 ;  /* 0x00000008650a7824 */ /* 0x000fe200078e0202 */
[----:B------:R-:W-:Y:S01]  /*1120*/  LEA R98, P0, R7, R24, 0x1 ;  /* 0x0000001807627211 */ /* 0x000fe200078008ff */
[----:B------:R-:W-:Y:S01]  /*1130*/  IMAD.HI R3, R14, 0x2, RZ ;  /* 0x000000020e037827 */ /* 0x000fe200078e02ff */
[----:B------:R-:W-:-:S02]  /*1140*/  LEA.HI.X.SX32 R97, R2, R13, 0x1, P1 ;  /* 0x0000000d02617211 */ /* 0x000fc400008f0eff */
[----:B------:R-:W-:Y:S02]  /*1150*/  CS2R R76, SRZ ;  /* 0x00000000004c7805 */ /* 0x000fe4000001ff00 */
[----:B------:R-:W-:Y:S01]  /*1160*/  CS2R R78, SRZ ;  /* 0x00000000004e7805 */ /* 0x000fe2000001ff00 */
[----:B------:R-:W-:Y:S01]  /*1170*/  IMAD R12, R101, 0x8, R10 ;  /* 0x00000008650c7824 */ /* 0x000fe200078e020a */
[----:B------:R-:W-:Y:S01]  /*1180*/  IADD3.X R120, R3, UR9, R120, P2, P3 ;  /* 0x0000000903787c10 */ /* 0x000fe200097e6478 */
[----:B------:R-:W-:Y:S01]  /*1190*/  IMAD R3, R26, 0x8, R7 ;  /* 0x000000081a037824 */ /* 0x000fe200078e0207 */
[-C--:B------:R-:W-:Y:S01]  /*11a0*/  LEA R118, P2, R8, R23.reuse, 0x1 ;  /* 0x0000001708767211 */ /* 0x080fe200078408ff */
[C---:B------:R-:W-:Y:S01]  /*11b0*/  IMAD R6, R101.reuse, 0x8, R12 ;  /* 0x0000000865067824 */ /* 0x040fe200078e020c */
[----:B------:R-:W-:Y:S01]  /*11c0*/  LEA R92, P1, R12, R23, 0x1 ;  /* 0x000000170c5c7211 */ /* 0x000fe200078208ff */
[----:B------:R-:W-:Y:S01]  /*11d0*/  IMAD R5, R26, 0x8, R3 ;  /* 0x000000081a057824 */ /* 0x000fe200078e0203 */
[----:B------:R-:W-:Y:S01]  /*11e0*/  LEA.HI.X.SX32 R119, R8, R13, 0x1, P2 ;  /* 0x0000000d08777211 */ /* 0x000fe200010f0eff */
[C---:B------:R-:W-:Y:S01]  /*11f0*/  IMAD R8, R101.reuse, 0x8, R6 ;  /* 0x0000000865087824 */ /* 0x040fe200078e0206 */
[----:B------:R-:W-:Y:S01]  /*1200*/  LEA R94, P2, R10, R23, 0x1 ;  /* 0x000000170a5e7211 */ /* 0x000fe200078408ff */
[----:B------:R-:W-:Y:S01]  /*1210*/  IMAD R9, R26, 0x8, R5 ;  /* 0x000000081a097824 */ /* 0x000fe200078e0205 */
[-C--:B------:R-:W-:Y:S01]  /*1220*/  LEA.HI.X.SX32 R93, R12, R13.reuse, 0x1, P1 ;  /* 0x0000000d0c5d7211 */ /* 0x080fe200008f0eff */
[----:B------:R-:W-:Y:S01]  /*1230*/  IMAD R2, R101, 0x8, R8 ;  /* 0x0000000865027824 */ /* 0x000fe200078e0208 */
[----:B------:R-:W-:Y:S01]  /*1240*/  LEA.HI.X.SX32 R95, R10, R13, 0x1, P2 ;  /* 0x0000000d0a5f7211 */ /* 0x000fe200010f0eff */
[----:B------:R-:W-:Y:S01]  /*1250*/  IMAD R11, R26, 0x8, R9 ;  /* 0x000000081a0b7824 */ /* 0x000fe200078e0209 */
[-C--:B------:R-:W-:Y:S01]  /*1260*/  LEA R90, P2, R6, R23.reuse, 0x1 ;  /* 0x00000017065a7211 */ /* 0x080fe200078408ff */
[----:B------:R-:W-:Y:S01]  /*1270*/  IMAD.MOV.U32 R100, RZ, RZ, -0x800000 ;  /* 0xff800000ff647424 */ /* 0x000fe200078e00ff */
[----:B------:R-:W-:-:S02]  /*1280*/  LEA R22, P4, R2, R23, 0x1 ;  /* 0x0000001702167211 */ /* 0x000fc400078808ff */
[----:B------:R-:W-:Y:S02]  /*1290*/  CS2R R80, SRZ ;  /* 0x0000000000507805 */ /* 0x000fe4000001ff00 */
[----:B------:R-:W-:Y:S02]  /*12a0*/  LEA R88, P3, R8, R23, 0x1 ;  /* 0x0000001708587211 */ /* 0x000fe400078608ff */
[----:B------:R-:W-:Y:S02]  /*12b0*/  CS2R R82, SRZ ;  /* 0x0000000000527805 */ /* 0x000fe4000001ff00 */
[-C--:B------:R-:W-:Y:S01]  /*12c0*/  LEA.HI.X.SX32 R23, R2, R13.reuse, 0x1, P4 ;  /* 0x0000000d02177211 */ /* 0x080fe200020f0eff */
[----:B------:R-:W-:Y:S01]  /*12d0*/  IMAD R2, R26, 0x8, R11 ;  /* 0x000000081a027824 */ /* 0x000fe200078e020b */
[----:B------:R-:W-:Y:S02]  /*12e0*/  LEA.HI.X.SX32 R91, R6, R13, 0x1, P2 ;  /* 0x0000000d065b7211 */ /* 0x000fe400010f0eff */
[----:B------:R-:W-:-:S02]  /*12f0*/  CS2R R84, SRZ ;  /* 0x0000000000547805 */ /* 0x000fc4000001ff00 */
[----:B------:R-:W-:Y:S01]  /*1300*/  LEA R20, P1, R3, R24, 0x1 ;  /* 0x0000001803147211 */ /* 0x000fe200078208ff */
[C---:B------:R-:W-:Y:S01]  /*1310*/  IMAD R6, R26.reuse, 0x8, R2 ;  /* 0x000000081a067824 */ /* 0x040fe200078e0202 */
[----:B------:R-:W-:Y:S01]  /*1320*/  LEA.HI.X.SX32 R99, R7, R120, 0x1, P0 ;  /* 0x0000007807637211 */ /* 0x000fe200000f0eff */
[----:B------:R-:W-:Y:S01]  /*1330*/  IMAD.MOV.U32 R7, RZ, RZ, -0x800000 ;  /* 0xff800000ff077424 */ /* 0x000fe200078e00ff */
[----:B------:R-:W-:Y:S02]  /*1340*/  LEA R18, P0, R5, R24, 0x1 ;  /* 0x0000001805127211 */ /* 0x000fe400078008ff */
[----:B------:R-:W-:Y:S02]  /*1350*/  CS2R R86, SRZ ;  /* 0x0000000000567805 */ /* 0x000fe4000001ff00 */
[----:B------:R-:W-:Y:S01]  /*1360*/  LEA.HI.X.SX32 R21, R3, R120, 0x1, P1 ;  /* 0x0000007803157211 */ /* 0x000fe200008f0eff */
[----:B------:R-:W-:Y:S01]  /*1370*/  IMAD R3, R26, 0x8, R6 ;  /* 0x000000081a037824 */ /* 0x000fe200078e0206 */
[----:B------:R-:W-:Y:S01]  /*1380*/  LEA R16, P2, R9, R24, 0x1 ;  /* 0x0000001809107211 */ /* 0x000fe200078408ff */
[----:B------:R-:W-:Y:S01]  /*1390*/  UMOV UR4, URZ ;  /* 0x0000003f00047c82 */ /* 0x000fe20008000000 */
[-C--:B------:R-:W-:Y:S01]  /*13a0*/  LEA.HI.X.SX32 R19, R5, R120.reuse, 0x1, P0 ;  /* 0x0000007805137211 */ /* 0x080fe200000f0eff */
[----:B------:R-:W-:Y:S01]  /*13b0*/  IMAD.MOV.U32 R5, RZ, RZ, 0x3f800000 ;  /* 0x3f800000ff057424 */ /* 0x000fe200078e00ff */
[----:B------:R-:W-:Y:S01]  /*13c0*/  LEA.HI.X.SX32 R89, R8, R13, 0x1, P3 ;  /* 0x0000000d08597211 */ /* 0x000fe200018f0eff */
[----:B------:R-:W-:Y:S01]  /*13d0*/  UIADD3.64 UR26, UR10, 0x2, URZ ;  /* 0x000000020a1a7897 */ /* 0x000fe2000fffe03f */
[----:B------:R-:W-:Y:S01]  /*13e0*/  LEA.HI.X.SX32 R17, R9, R120, 0x1, P2 ;  /* 0x0000007809117211 */ /* 0x000fe200010f0eff */
[----:B------:R-:W-:Y:S01]  /*13f0*/  UIADD3.64 UR14, UR10, 0x4, URZ ;  /* 0x000000040a0e7897 */ /* 0x000fe2000fffe03f */
[-C--:B------:R-:W-:Y:S01]  /*1400*/  LEA R14, P0, R11, R24.reuse, 0x1 ;  /* 0x000000180b0e7211 */ /* 0x080fe200078008ff */
[----:B------:R-:W-:Y:S01]  /*1410*/  ULDC UR28, c[0x0][0x238] ;  /* 0x00008e00001c7ab9 */ /* 0x000fe20000000800 */
[-C--:B------:R-:W-:Y:S01]  /*1420*/  LEA R12, P1, R2, R24.reuse, 0x1 ;  /* 0x00000018020c7211 */ /* 0x080fe200078208ff */
[----:B------:R-:W-:Y:S01]  /*1430*/  UMOV UR19, 0x40000040 ;  /* 0x4000004000137882 */ /* 0x000fe20000000000 */
[----:B------:R-:W-:-:S02]  /*1440*/  LEA R10, P2, R6, R24, 0x1 ;  /* 0x00000018060a7211 */ /* 0x000fc400078408ff */
[----:B------:R-:W-:Y:S02]  /*1450*/  LEA R8, P3, R3, R24, 0x1 ;  /* 0x0000001803087211 */ /* 0x000fe400078608ff */
[-C--:B------:R-:W-:Y:S02]  /*1460*/  LEA.HI.X.SX32 R15, R11, R120.reuse, 0x1, P0 ;  /* 0x000000780b0f7211 */ /* 0x080fe400000f0eff */
[-C--:B------:R-:W-:Y:S02]  /*1470*/  LEA.HI.X.SX32 R13, R2, R120.reuse, 0x1, P1 ;  /* 0x00000078020d7211 */ /* 0x080fe400008f0eff */
[-C--:B------:R-:W-:Y:S01]  /*1480*/  LEA.HI.X.SX32 R11, R6, R120.reuse, 0x1, P2 ;  /* 0x00000078060b7211 */ /* 0x080fe200010f0eff */
[----:B------:R-:W-:Y:S01]  /*1490*/  IMAD.MOV.U32 R6, RZ, RZ, 0x3f800000 ;  /* 0x3f800000ff067424 */ /* 0x000fe200078e00ff */
[----:B------:R-:W-:Y:S02]  /*14a0*/  LEA.HI.X.SX32 R9, R3, R120, 0x1, P3 ;  /* 0x0000007803097211 */ /* 0x000fe400018f0eff */
[----:B------:R-:W-:-:S07]  /*14b0*/  CS2R R2, SRZ ;  /* 0x0000000000027805 */ /* 0x000fce000001ff00 */
.L_x_1:
[----:B------:R-:W-:-:S04]  /*14c0*/  IMAD.WIDE R24, R3, 0x2, R122 ;  /* 0x0000000203187825 */ /* 0x000fc800078e027a */
[C---:B------:R-:W-:Y:S02]  /*14d0*/  IMAD.WIDE R26, R3.reuse, 0x2, R118 ;  /* 0x00000002031a7825 */ /* 0x040fe400078e0276 */
[----:B------:R-:W2:Y:S02]  /*14e0*/  LDG.E.U16 R25, desc[UR22][R24.64] ;  /* 0x0000001618197981 */ /* 0x000ea4000c1e1500 */
[C---:B------:R-:W-:Y:S02]  /*14f0*/  IMAD.WIDE R28, R3.reuse, 0x2, R96 ;  /* 0x00000002031c7825 */ /* 0x040fe400078e0260 */
[----:B------:R-:W3:Y:S02]  /*1500*/  LDG.E.U16 R27, desc[UR22][R26.64] ;  /* 0x000000161a1b7981 */ /* 0x000ee4000c1e1500 */
[C---:B------:R-:W-:Y:S02]  /*1510*/  IMAD.WIDE R30, R3.reuse, 0x2, R94 ;  /* 0x00000002031e7825 */ /* 0x040fe400078e025e */
[----:B------:R-:W4:Y:S02]  /*1520*/  LDG.E.U16 R103, desc[UR22][R28.64] ;  /* 0x000000161c677981 */ /* 0x000f24000c1e1500 */
[----:B------:R-:W-:-:S02]  /*1530*/  IMAD.WIDE R32, R3, 0x2, R92 ;  /* 0x0000000203207825 */ /* 0x000fc400078e025c */
[----:B------:R-:W5:Y:S02]  /*1540*/  LDG.E.U16 R105, desc[UR22][R30.64] ;  /* 0x000000161e697981 */ /* 0x000f64000c1e1500 */
[C---:B------:R-:W-:Y:S02]  /*1550*/  IMAD.WIDE R34, R3.reuse, 0x2, R90 ;  /* 0x0000000203227825 */ /* 0x040fe400078e025a */
[----:B------:R-:W5:Y:S02]  /*1560*/  LDG.E.U16 R107, desc[UR22][R32.64] ;  /* 0x00000016206b7981 */ /* 0x000f64000c1e1500 */
[C---:B------:R-:W-:Y:S02]  /*1570*/  IMAD.WIDE R36, R3.reuse, 0x2, R88 ;  /* 0x0000000203247825 */ /* 0x040fe400078e0258 */
[----:B------:R-:W5:Y:S02]  /*1580*/  LDG.E.U16 R109, desc[UR22][R34.64] ;  /* 0x00000016226d7981 */ /* 0x000f64000c1e1500 */
[----:B------:R-:W-:-:S02]  /*1590*/  IMAD.WIDE R38, R3, 0x2, R22 ;  /* 0x0000000203267825 */ /* 0x000fc400078e0216 */
[----:B------:R-:W5:Y:S04]  /*15a0*/  LDG.E.U16 R111, desc[UR22][R36.64] ;  /* 0x00000016246f7981 */ /* 0x000f68000c1e1500 */
[----:B------:R-:W5:Y:S01]  /*15b0*/  LDG.E.U16 R113, desc[UR22][R38.64] ;  /* 0x0000001626717981 */ /* 0x000f62000c1e1500 */
[----:B------:R-:W-:Y:S01]  /*15c0*/  BAR.SYNC.DEFER_BLOCKING 0x0 ;  /* 0x0000000000007b1d */ /* 0x000fe20000010000 */
[----:B------:R-:W-:-:S04]  /*15d0*/  USHF.L.U32 UR6, UR21, 0x7, URZ ;  /* 0x0000000715067899 */ /* 0x000fc8000800063f */
[----:B------:R-:W-:-:S04]  /*15e0*/  ULOP3.LUT UR6, UR6, 0x600, URZ, 0xc0, !UPT ;  /* 0x0000060006067892 */ /* 0x000fc8000f8ec03f */
[----:B------:R-:W-:-:S04]  /*15f0*/  ULEA.HI UR6, UR20, UR6, URZ, 0x1c ;  /* 0x0000000614067291 */ /* 0x000fc8000f8fe03f */
[----:B------:R-:W-:Y:S01]  /*1600*/  ULOP3.LUT UR16, UR6, 0x3fff, URZ, 0xc0, !UPT ;  /* 0x00003fff06107892 */ /* 0x000fe2000f8ec03f */
[----:B------:R-:W-:-:S03]  /*1610*/  UMOV UR17, 0x40000040 ;  /* 0x4000004000117882 */ /* 0x000fc60000000000 */
[----:B------:R-:W-:Y:S01]  /*1620*/  UIADD3 UR8, UP0, UR16, 0x80, URZ ;  /* 0x0000008010087890 */ /* 0x000fe2000ff1e03f */
[----:B------:R-:W-:-:S03]  /*1630*/  UMOV UR6, URZ ;  /* 0x0000003f00067c82 */ /* 0x000fc60008000000 */
[----:B------:R-:W-:-:S04]  /*1640*/  UIADD3.X UR9, UR6, 0x40000040, URZ, UP0, !UPT ;  /* 0x4000004006097890 */ /* 0x000fc800087fe43f */
[----:B------:R-:W-:Y:S01]  /*1650*/  UIADD3.64 UR24, UR8, 0x80, URZ ;  /* 0x0000008008187897 */ /* 0x000fe2000fffe03f */
[----:B--2---:R-:W-:Y:S04]  /*1660*/  STS.U16 [R0+UR20+0x8000], R25 ;  /* 0x0080001900007988 */ /* 0x004fe80008000414 */
[----:B---3--:R0:W-:Y:S04]  /*1670*/  STS.U16 [R0+UR20+0x8400], R27 ;  /* 0x0084001b00007988 */ /* 0x0081e80008000414 */
[----:B----4-:R-:W-:Y:S04]  /*1680*/  STS.U16 [R0+UR20+0x8800], R103 ;  /* 0x0088006700007988 */ /* 0x010fe80008000414 */
[----:B-----5:R-:W-:Y:S04]  /*1690*/  STS.U16 [R0+UR20+0x8c00], R105 ;  /* 0x008c006900007988 */ /* 0x020fe80008000414 */
[----:B------:R-:W-:Y:S04]  /*16a0*/  STS.U16 [R0+UR20+0x9000], R107 ;  /* 0x0090006b00007988 */ /* 0x000fe80008000414 */
[----:B------:R1:W-:Y:S04]  /*16b0*/  STS.U16 [R0+UR20+0x9400], R109 ;  /* 0x0094006d00007988 */ /* 0x0003e80008000414 */
[----:B------:R2:W-:Y:S04]  /*16c0*/  STS.U16 [R0+UR20+0x9800], R111 ;  /* 0x0098006f00007988 */ /* 0x0005e80008000414 */
[----:B------:R3:W-:Y:S01]  /*16d0*/  STS.U16 [R0+UR20+0x9c00], R113 ;  /* 0x009c007100007988 */ /* 0x0007e20008000414 */
[----:B------:R4:W-:Y:S06]  /*16e0*/  MEMBAR.ALL.CTA ;  /* 0x0000000000007992 */ /* 0x0009ec0000008000 */
[----:B----4-:R-:W4:Y:S02]  /*16f0*/  FENCE.VIEW.ASYNC.S ;  /* 0x00000000000073c6 */ /* 0x010f240000000000 */
[----:B----4-:R-:W-:Y:S06]  /*1700*/  BAR.SYNC.DEFER_BLOCKING 0x0 ;  /* 0x0000000000007b1d */ /* 0x010fec0000010000 */
[----:B0-----:R-:W-:-:S06]  /*1710*/  WARPGROUP.ARRIVE ;  /* 0x00000000000079c5 */ /* 0x001fcc0000000000 */
[----:B------:R-:W-:Y:S04]  /*1720*/  HGMMA.64x64x16.F32 R24, gdesc[UR16].tnspA, RZ, !UPT ;  /* 0x20e00000101879f0 */ /* 0x000fe8000c7008ff */
[----:B------:R-:W-:Y:S01]  /*1730*/  HGMMA.64x64x16.F32 R24, gdesc[UR8].tnspA, R24 ;  /* 0x20e00000081879f0 */ /* 0x000fe20008700818 */
[----:B------:R-:W-:-:S03]  /*1740*/  UIADD3.64 UR12, UR8, 0x100, URZ ;  /* 0x00000100080c7897 */ /* 0x000fc6000fffe03f */
[----:B------:R-:W-:Y:S01]  /*1750*/  HGMMA.64x64x16.F32 R24, gdesc[UR24].tnspA, R24 ;  /* 0x20e00000181879f0 */ /* 0x000fe20008700818 */
[----:B------:R-:W-:-:S05]  /*1760*/  IMAD.SHL.U32 R102, R125, 0x2, RZ ;  /* 0x000000027d667824 */ /* 0x000fca00078e00ff */
[----:B------:R-:W-:-:S04]  /*1770*/  LOP3.LUT R102, R102, 0x6, RZ, 0xc0, !PT ;  /* 0x0000000666667812 */ /* 0x000fc800078ec0ff */
[----:B------:R-:W-:Y:S02]  /*1780*/  IADD3 R110, P0, R102, UR4, RZ ;  /* 0x00000004666e7c10 */ /* 0x000fe4000ff1e0ff */
[----:B-1----:R-:W-:Y:S02]  /*1790*/  LOP3.LUT R109, R4, 0x8, RZ, 0xfc, !PT ;  /* 0x00000008046d7812 */ /* 0x002fe400078efcff */
[C---:B------:R-:W-:Y:S01]  /*17a0*/  IADD3 R104, P6, R110.reuse, 0x9, RZ ;  /* 0x000000096e687810 */ /* 0x040fe20007fde0ff */
[----:B------:R-:W-:Y:S01]  /*17b0*/  IMAD.X R102, RZ, RZ, UR5, P0 ;  /* 0x00000005ff667e24 */ /* 0x000fe200080e06ff */
[----:B------:R-:W-:Y:S01]  /*17c0*/  IADD3 R103, P4, R110, 0x8, RZ ;  /* 0x000000086e677810 */ /* 0x000fe20007f9e0ff */
[----:B------:R-:W-:Y:S01]  /*17d0*/  HGMMA.64x64x16.F32 R24, gdesc[UR12].tnspA, R24, gsb0 ;  /* 0x20e000000c1879f0 */ /* 0x000fe20008000818 */
[C---:B------:R-:W-:Y:S01]  /*17e0*/  ISETP.GT.U32.AND P0, PT, R104.reuse, R4, PT ;  /* 0x000000046800720c */ /* 0x040fe20003f04070 */
[--C-:B--2---:R-:W-:Y:S01]  /*17f0*/  IMAD.X R111, RZ, RZ, R102.reuse, P6 ;  /* 0x000000ffff6f7224 */ /* 0x104fe200030e0666 */
[----:B------:R-:W-:Y:S01]  /*1800*/  ISETP.GT.U32.AND P3, PT, R104, R109, PT ;  /* 0x0000006d6800720c */ /* 0x000fe20003f64070 */
[----:B------:R-:W-:Y:S01]  /*1810*/  IMAD.X R104, RZ, RZ, R102, P4 ;  /* 0x000000ffff687224 */ /* 0x000fe200020e0666 */
[----:B------:R-:W-:-:S02]  /*1820*/  IADD3 R112, P6, R110, 0x11, RZ ;  /* 0x000000116e707810 */ /* 0x000fc40007fde0ff */
[----:B------:R-:W-:-:S03]  /*1830*/  ISETP.GT.U32.AND P1, PT, R103, R4, PT ;  /* 0x000000046700720c */ /* 0x000fc60003f24070 */
[----:B------:R-:W-:Y:S01]  /*1840*/  IMAD.X R105, RZ, RZ, R102, P6 ;  /* 0x000000ffff697224 */ /* 0x000fe200030e0666 */
[----:B------:R-:W-:Y:S02]  /*1850*/  ISETP.GT.U32.AND.EX P1, PT, R104, RZ, PT, P1 ;  /* 0x000000ff6800720c */ /* 0x000fe40003f24110 */
[C---:B------:R-:W-:Y:S02]  /*1860*/  IADD3 R104, P6, R110.reuse, 0x18, RZ ;  /* 0x000000186e687810 */ /* 0x040fe40007fde0ff */
[----:B------:R-:W-:-:S03]  /*1870*/  IADD3 R103, P2, R110, 0x10, RZ ;  /* 0x000000106e677810 */ /* 0x000fc60007f5e0ff */
[--C-:B------:R-:W-:Y:S01]  /*1880*/  IMAD.X R106, RZ, RZ, R102.reuse, P6 ;  /* 0x000000ffff6a7224 */ /* 0x100fe200030e0666 */
[C---:B------:R-:W-:Y:S02]  /*1890*/  IADD3 R108, P6, R110.reuse, 0x19, RZ ;  /* 0x000000196e6c7810 */ /* 0x040fe40007fde0ff */
[CC--:B------:R-:W-:Y:S02]  /*18a0*/  ISETP.GT.U32.AND P5, PT, R103.reuse, R4.reuse, PT ;  /* 0x000000046700720c */ /* 0x0c0fe40003fa4070 */
[----:B------:R-:W-:Y:S01]  /*18b0*/  ISETP.GT.U32.AND P4, PT, R103, R109, PT ;  /* 0x0000006d6700720c */ /* 0x000fe20003f84070 */
[----:B------:R-:W-:Y:S01]  /*18c0*/  IMAD.X R107, RZ, RZ, R102, P2 ;  /* 0x000000ffff6b7224 */ /* 0x000fe200010e0666 */
[----:B------:R-:W-:-:S04]  /*18d0*/  ISETP.GE.U32.AND P2, PT, R110, R4, PT ;  /* 0x000000046e00720c */ /* 0x000fc80003f46070 */
[----:B------:R-:W-:Y:S02]  /*18e0*/  ISETP.GE.U32.AND.EX P2, PT, R102, RZ, PT, P2 ;  /* 0x000000ff6600720c */ /* 0x000fe40003f46120 */
[C---:B------:R-:W-:Y:S02]  /*18f0*/  ISETP.GT.U32.AND.EX P0, PT, R111.reuse, RZ, PT, P0 ;  /* 0x000000ff6f00720c */ /* 0x040fe40003f04100 */
[----:B------:R-:W-:Y:S02]  /*1900*/  ISETP.GT.U32.AND.EX P3, PT, R111, RZ, PT, P3 ;  /* 0x000000ff6f00720c */ /* 0x000fe40003f64130 */
[C---:B------:R-:W-:Y:S02]  /*1910*/  ISETP.GT.U32.AND.EX P5, PT, R107.reuse, RZ, PT, P5 ;  /* 0x000000ff6b00720c */ /* 0x040fe40003fa4150 */
[----:B------:R-:W-:Y:S01]  /*1920*/  ISETP.GT.U32.AND.EX P4, PT, R107, RZ, PT, P4 ;  /* 0x000000ff6b00720c */ /* 0x000fe20003f84140 */
[----:B------:R-:W-:Y:S02]  /*1930*/  WARPGROUP.DEPBAR.LE gsb0, 0x0 ;  /* 0x00008000000079c5 */ /* 0x000fe40000010000 */
[----:B------:R-:W-:Y:S01]  /*1940*/  FMUL R103, R25, UR28 ;  /* 0x0000001c19677c20 */ /* 0x000fe20008400000 */
[----:B------:R-:W-:Y:S01]  /*1950*/  IMAD.X R25, RZ, RZ, R102, P6 ;  /* 0x000000ffff197224 */ /* 0x000fe200030e0666 */
[----:B------:R-:W-:Y:S01]  /*1960*/  ISETP.GT.U32.AND P6, PT, R110, R109, PT ;  /* 0x0000006d6e00720c */ /* 0x000fe20003fc4070 */
[----:B------:R-:W-:-:S03]  /*1970*/  FMUL R26, R26, UR28 ;  /* 0x0000001c1a1a7c20 */ /* 0x000fc60008400000 */
[----:B------:R-:W-:-:S04]  /*1980*/  ISETP.GT.U32.AND.EX P6, PT, R102, RZ, PT, P6 ;  /* 0x000000ff6600720c */ /* 0x000fc80003fc4160 */
[----:B------:R-:W-:Y:S02]  /*1990*/  FSEL R26, R26, -INF , !P6 ;  /* 0xff8000001a1a7808 */ /* 0x000fe40007000000 */
[----:B------:R-:W-:Y:S01]  /*19a0*/  ISETP.GT.U32.AND P6, PT, R110, R4, PT ;  /* 0x000000046e00720c */ /* 0x000fe20003fc4070 */
[----:B------:R-:W-:Y:S01]  /*19b0*/  FMUL R29, R29, UR28 ;  /* 0x0000001c1d1d7c20 */ /* 0x000fe20008400000 */
[----:B------:R-:W-:Y:S01]  /*19c0*/  FSEL R103, R103, -INF , !P2 ;  /* 0xff80000067677808 */ /* 0x000fe20005000000 */
[----:B------:R-:W-:Y:S01]  /*19d0*/  FMUL R24, R24, UR28 ;  /* 0x0000001c18187c20 */ /* 0x000fe20008400000 */
[----:B------:R-:W-:Y:S01]  /*19e0*/  ISETP.GE.U32.AND P2, PT, R110, R109, PT ;  /* 0x0000006d6e00720c */ /* 0x000fe20003f46070 */
[----:B------:R-:W-:Y:S01]  /*19f0*/  FMUL R30, R30, UR28 ;  /* 0x0000001c1e1e7c20 */ /* 0x000fe20008400000 */
[C---:B------:R-:W-:Y:S01]  /*1a00*/  ISETP.GT.U32.AND.EX P6, PT, R102.reuse, RZ, PT, P6 ;  /* 0x000000ff6600720c */ /* 0x040fe20003fc4160 */
[----:B------:R-:W-:Y:S01]  /*1a10*/  FMUL R27, R27, UR28 ;  /* 0x0000001c1b1b7c20 */ /* 0x000fe20008400000 */
[----:B------:R-:W-:Y:S01]  /*1a20*/  ISETP.GE.U32.AND.EX P2, PT, R102, RZ, PT, P2 ;  /* 0x000000ff6600720c */ /* 0x000fe20003f46120 */
[----:B------:R-:W-:Y:S01]  /*1a30*/  FMUL R31, R31, UR28 ;  /* 0x0000001c1f1f7c20 */ /* 0x000fe20008400000 */
[----:B------:R-:W-:-:S02]  /*1a40*/  FSEL R29, R29, -INF , !P0 ;  /* 0xff8000001d1d7808 */ /* 0x000fc40004000000 */
[----:B------:R-:W-:Y:S02]  /*1a50*/  FSEL R24, R24, -INF , !P6 ;  /* 0xff80000018187808 */ /* 0x000fe40007000000 */
[----:B------:R-:W-:Y:S01]  /*1a60*/  FSEL R30, R30, -INF , !P6 ;  /* 0xff8000001e1e7808 */ /* 0x000fe20007000000 */
[----:B---3--:R-:W-:Y:S01]  /*1a70*/  FMUL R113, R28, UR28 ;  /* 0x0000001c1c717c20 */ /* 0x008fe20008400000 */
[CC--:B------:R-:W-:Y:S02]  /*1a80*/  ISETP.GT.U32.AND P0, PT, R104.reuse, R4.reuse, PT ;  /* 0x000000046800720c */ /* 0x0c0fe40003f04070 */
[----:B------:R-:W-:Y:S01]  /*1a90*/  ISETP.GT.U32.AND P6, PT, R104, R109, PT ;  /* 0x0000006d6800720c */ /* 0x000fe20003fc4070 */
[----:B------:R-:W-:Y:S01]  /*1aa0*/  FMUL R104, R32, UR28 ;  /* 0x0000001c20687c20 */ /* 0x000fe20008400000 */
[----:B------:R-:W-:Y:S02]  /*1ab0*/  FSEL R28, R27, -INF , !P2 ;  /* 0xff8000001b1c7808 */ /* 0x000fe40005000000 */
[----:B------:R-:W-:Y:S01]  /*1ac0*/  ISETP.GT.U32.AND P2, PT, R112, R4, PT ;  /* 0x000000047000720c */ /* 0x000fe20003f44070 */
[----:B------:R-:W-:Y:S01]  /*1ad0*/  FMUL R33, R33, UR28 ;  /* 0x0000001c21217c20 */ /* 0x000fe20008400000 */
[----:B------:R-:W-:-:S02]  /*1ae0*/  FSEL R32, R31, -INF , !P3 ;  /* 0xff8000001f207808 */ /* 0x000fc40005800000 */
[----:B------:R-:W-:Y:S01]  /*1af0*/  FSEL R31, R104, -INF , !P5 ;  /* 0xff800000681f7808 */ /* 0x000fe20006800000 */
[----:B------:R-:W-:Y:S01]  /*1b00*/  FMUL R104, R34, UR28 ;  /* 0x0000001c22687c20 */ /* 0x000fe20008400000 */
[----:B------:R-:W-:-:S04]  /*1b10*/  ISETP.GT.U32.AND.EX P2, PT, R105, RZ, PT, P2 ;  /* 0x000000ff6900720c */ /* 0x000fc80003f44120 */
[----:B------:R-:W-:Y:S02]  /*1b20*/  FSEL R34, R33, -INF , !P2 ;  /* 0xff80000021227808 */ /* 0x000fe40005000000 */
[----:B------:R-:W-:Y:S01]  /*1b30*/  FSEL R33, R104, -INF , !P4 ;  /* 0xff80000068217808 */ /* 0x000fe20006000000 */
[----:B------:R-:W-:Y:S01]  /*1b40*/  FMUL R104, R35, UR28 ;  /* 0x0000001c23687c20 */ /* 0x000fe20008400000 */
[----:B------:R-:W-:Y:S01]  /*1b50*/  FSEL R27, R113, -INF , !P1 ;  /* 0xff800000711b7808 */ /* 0x000fe20004800000 */
[----:B------:R-:W-:Y:S01]  /*1b60*/  FMUL R35, R38, UR28 ;  /* 0x0000001c26237c20 */ /* 0x000fe20008400000 */
[----:B------:R-:W-:Y:S02]  /*1b70*/  ISETP.GT.U32.AND P1, PT, R112, R109, PT ;  /* 0x0000006d7000720c */ /* 0x000fe40003f24070 */
[----:B------:R-:W-:Y:S02]  /*1b80*/  ISETP.GT.U32.AND.EX P6, PT, R106, RZ, PT, P6 ;  /* 0x000000ff6a00720c */ /* 0x000fe40003fc4160 */
[----:B------:R-:W-:-:S02]  /*1b90*/  LOP3.LUT R112, R110, 0x20, RZ, 0xfc, !PT ;  /* 0x000000206e707812 */ /* 0x000fc400078efcff */
[----:B------:R-:W-:Y:S02]  /*1ba0*/  LOP3.LUT R107, R110, 0x39, RZ, 0xfc, !PT ;  /* 0x000000396e6b7812 */ /* 0x000fe400078efcff */
[----:B------:R-:W-:Y:S02]  /*1bb0*/  FSEL R35, R35, -INF , !P6 ;  /* 0xff80000023237808 */ /* 0x000fe40007000000 */
[-C--:B------:R-:W-:Y:S02]  /*1bc0*/  ISETP.GT.U32.AND P6, PT, R112, R109.reuse, PT ;  /* 0x0000006d7000720c */ /* 0x080fe40003fc4070 */
[C---:B------:R-:W-:Y:S02]  /*1bd0*/  ISETP.GT.U32.AND P2, PT, R107.reuse, R109, PT ;  /* 0x0000006d6b00720c */ /* 0x040fe40003f44070 */
[-C--:B------:R-:W-:Y:S01]  /*1be0*/  ISETP.GT.U32.AND P4, PT, R107, R4.reuse, PT ;  /* 0x000000046b00720c */ /* 0x080fe20003f84070 */
[----:B------:R-:W-:Y:S01]  /*1bf0*/  FMUL R107, R42, UR28 ;  /* 0x0000001c2a6b7c20 */ /* 0x000fe20008400000 */
[----:B------:R-:W-:-:S02]  /*1c00*/  ISETP.GT.U32.AND P3, PT, R108, R4, PT ;  /* 0x000000046c00720c */ /* 0x000fc40003f64070 */
[----:B------:R-:W-:Y:S02]  /*1c10*/  ISETP.GT.U32.AND P5, PT, R108, R109, PT ;  /* 0x0000006d6c00720c */ /* 0x000fe40003fa4070 */
[----:B------:R-:W-:Y:S02]  /*1c20*/  ISETP.GT.U32.AND.EX P6, PT, R102, RZ, PT, P6 ;  /* 0x000000ff6600720c */ /* 0x000fe40003fc4160 */
[----:B------:R-:W-:Y:S01]  /*1c30*/  LOP3.LUT R108, R110, 0x21, RZ, 0xfc, !PT ;  /* 0x000000216e6c7812 */ /* 0x000fe200078efcff */
[----:B------:R-:W-:Y:S01]  /*1c40*/  FMUL R36, R36, UR28 ;  /* 0x0000001c24247c20 */ /* 0x000fe20008400000 */
[----:B------:R-:W-:Y:S02]  /*1c50*/  FSEL R107, R107, -INF , !P6 ;  /* 0xff8000006b6b7808 */ /* 0x000fe40007000000 */
[----:B------:R-:W-:Y:S02]  /*1c60*/  ISETP.GT.U32.AND.EX P1, PT, R105, RZ, PT, P1 ;  /* 0x000000ff6900720c */ /* 0x000fe40003f24110 */
[----:B------:R-:W-:-:S02]  /*1c70*/  ISETP.GT.U32.AND.EX P0, PT, R106, RZ, PT, P0 ;  /* 0x000000ff6a00720c */ /* 0x000fc40003f04100 */
[-C--:B------:R-:W-:Y:S02]  /*1c80*/  ISETP.GT.U32.AND P6, PT, R108, R109.reuse, PT ;  /* 0x0000006d6c00720c */ /* 0x080fe40003fc4070 */
[----:B------:R-:W-:Y:S01]  /*1c90*/  LOP3.LUT R105, R110, 0x38, RZ, 0xfc, !PT ;  /* 0x000000386e697812 */ /* 0x000fe200078efcff */
[----:B------:R-:W-:Y:S01]  /*1ca0*/  FMUL R43, R43, UR28 ;  /* 0x0000001c2b2b7c20 */ /* 0x000fe20008400000 */
[----:B------:R-:W-:Y:S02]  /*1cb0*/  FSEL R104, R104, -INF , !P1 ;  /* 0xff80000068687808 */ /* 0x000fe40004800000 */
[----:B------:R-:W-:Y:S02]  /*1cc0*/  FSEL R36, R36, -INF , !P0 ;  /* 0xff80000024247808 */ /* 0x000fe40004000000 */
[----:B------:R-:W-:Y:S01]  /*1cd0*/  ISETP.GT.U32.AND.EX P6, PT, R102, RZ, PT, P6 ;  /* 0x000000ff6600720c */ /* 0x000fe20003fc4160 */
[----:B------:R-:W-:Y:S01]  /*1ce0*/  FMUL R111, R46, UR28 ;  /* 0x0000001c2e6f7c20 */ /* 0x000fe20008400000 */
[----:B------:R-:W-:-:S02]  /*1cf0*/  ISETP.GT.U32.AND P1, PT, R105, R109, PT ;  /* 0x0000006d6900720c */ /* 0x000fc40003f24070 */
[----:B------:R-:W-:Y:S01]  /*1d00*/  ISETP.GT.U32.AND P0, PT, R105, R4, PT ;  /* 0x000000046900720c */ /* 0x000fe20003f04070 */
[----:B------:R-:W-:Y:S01]  /*1d10*/  FMUL R105, R39, UR28 ;  /* 0x0000001c27697c20 */ /* 0x000fe20008400000 */
[C---:B------:R-:W-:Y:S02]  /*1d20*/  LOP3.LUT R38, R110.reuse, 0x29, RZ, 0xfc, !PT ;  /* 0x000000296e267812 */ /* 0x040fe400078efcff */
[C---:B------:R-:W-:Y:S02]  /*1d30*/  LOP3.LUT R106, R110.reuse, 0x28, RZ, 0xfc, !PT ;  /* 0x000000286e6a7812 */ /* 0x040fe400078efcff */
[C---:B------:R-:W-:Y:S02]  /*1d40*/  LOP3.LUT R46, R110.reuse, 0x31, RZ, 0xfc, !PT ;  /* 0x000000316e2e7812 */ /* 0x040fe400078efcff */
[----:B------:R-:W-:Y:S02]  /*1d50*/  LOP3.LUT R39, R110, 0x30, RZ, 0xfc, !PT ;  /* 0x000000306e277812 */ /* 0x000fe400078efcff */
[----:B------:R-:W-:-:S02]  /*1d60*/  FSEL R110, R43, -INF , !P6 ;  /* 0xff8000002b6e7808 */ /* 0x000fc40007000000 */
[-C--:B------:R-:W-:Y:S01]  /*1d70*/  ISETP.GT.U32.AND P6, PT, R38, R109.reuse, PT ;  /* 0x0000006d2600720c */ /* 0x080fe20003fc4070 */
[----:B------:R-:W-:Y:S01]  /*1d80*/  FMUL R47, R47, UR28 ;  /* 0x0000001c2f2f7c20 */ /* 0x000fe20008400000 */
[----:B------:R-:W-:Y:S02]  /*1d90*/  ISETP.GT.U32.AND.EX P5, PT, R25, RZ, PT, P5 ;  /* 0x000000ff1900720c */ /* 0x000fe40003fa4150 */
[----:B------:R-:W-:Y:S01]  /*1da0*/  ISETP.GT.U32.AND.EX P6, PT, R102, RZ, PT, P6 ;  /* 0x000000ff6600720c */ /* 0x000fe20003fc4160 */
[----:B------:R-:W-:Y:S01]  /*1db0*/  FMUL R42, R50, UR28 ;  /* 0x0000001c322a7c20 */ /* 0x000fe20008400000 */
[----:B------:R-:W-:Y:S02]  /*1dc0*/  FSEL R105, R105, -INF , !P5 ;  /* 0xff80000069697808 */ /* 0x000fe40006800000 */
[----:B------:R-:W-:Y:S02]  /*1dd0*/  ISETP.GT.U32.AND P5, PT, R106, R109, PT ;  /* 0x0000006d6a00720c */ /* 0x000fe40003fa4070 */
[----:B------:R-:W-:-:S02]  /*1de0*/  FSEL R50, R47, -INF , !P6 ;  /* 0xff8000002f327808 */ /* 0x000fc40007000000 */
[-C--:B------:R-:W-:Y:S01]  /*1df0*/  ISETP.GT.U32.AND P6, PT, R46, R109.reuse, PT ;  /* 0x0000006d2e00720c */ /* 0x080fe20003fc4070 */
[----:B------:R-:W-:Y:S01]  /*1e00*/  FMUL R51, R51, UR28 ;  /* 0x0000001c33337c20 */ /* 0x000fe20008400000 */
[----:B------:R-:W-:Y:S01]  /*1e10*/  ISETP.GT.U32.AND.EX P5, PT, R102, RZ, PT, P5 ;  /* 0x000000ff6600720c */ /* 0x000fe20003fa4150 */
[----:B------:R-:W-:Y:S01]  /*1e20*/  FMUL R54, R54, UR28 ;  /* 0x0000001c36367c20 */ /* 0x000fe20008400000 */
[C---:B------:R-:W-:Y:S02]  /*1e30*/  ISETP.GT.U32.AND.EX P6, PT, R102.reuse, RZ, PT, P6 ;  /* 0x000000ff6600720c */ /* 0x040fe40003fc4160 */
[----:B------:R-:W-:Y:S02]  /*1e40*/  ISETP.GT.U32.AND.EX P1, PT, R102, RZ, PT, P1 ;  /* 0x000000ff6600720c */ /* 0x000fe40003f24110 */
[----:B------:R-:W-:Y:S01]  /*1e50*/  FSEL R111, R111, -INF , !P5 ;  /* 0xff8000006f6f7808 */ /* 0x000fe20006800000 */
[----:B------:R-:W-:Y:S01]  /*1e60*/  FMUL R55, R55, UR28 ;  /* 0x0000001c37377c20 */ /* 0x000fe20008400000 */
[----:B------:R-:W-:-:S02]  /*1e70*/  ISETP.GT.U32.AND P5, PT, R39, R109, PT ;  /* 0x0000006d2700720c */ /* 0x000fc40003fa4070 */
[----:B------:R-:W-:Y:S02]  /*1e80*/  FSEL R51, R51, -INF , !P6 ;  /* 0xff80000033337808 */ /* 0x000fe40007000000 */
[----:B------:R-:W-:Y:S02]  /*1e90*/  FSEL R54, R54, -INF , !P1 ;  /* 0xff80000036367808 */ /* 0x000fe40004800000 */
[-C--:B------:R-:W-:Y:S02]  /*1ea0*/  ISETP.GT.U32.AND P6, PT, R39, R4.reuse, PT ;  /* 0x000000042700720c */ /* 0x080fe40003fc4070 */
[----:B------:R-:W-:Y:S01]  /*1eb0*/  ISETP.GT.U32.AND P1, PT, R38, R4, PT ;  /* 0x000000042600720c */ /* 0x000fe20003f24070 */
[----:B------:R-:W-:Y:S01]  /*1ec0*/  IMAD.WIDE R38, R2, 0x2, R98 ;  /* 0x0000000202267825 */ /* 0x000fe200078e0262 */
[C---:B------:R-:W-:Y:S02]  /*1ed0*/  ISETP.GT.U32.AND.EX P2, PT, R102.reuse, RZ, PT, P2 ;  /* 0x000000ff6600720c */ /* 0x040fe40003f44120 */
[----:B------:R-:W-:-:S02]  /*1ee0*/  ISETP.GT.U32.AND.EX P5, PT, R102, RZ, PT, P5 ;  /* 0x000000ff6600720c */ /* 0x000fc40003fa4150 */
[----:B------:R-:W-:Y:S02]  /*1ef0*/  FSEL R55, R55, -INF , !P2 ;  /* 0xff80000037377808 */ /* 0x000fe40005000000 */
[-C--:B------:R-:W-:Y:S02]  /*1f00*/  ISETP.GT.U32.AND P2, PT, R112, R4.reuse, PT ;  /* 0x000000047000720c */ /* 0x080fe40003f44070 */
[----:B------:R-:W-:Y:S01]  /*1f10*/  FSEL R109, R42, -INF , !P5 ;  /* 0xff8000002a6d7808 */ /* 0x000fe20006800000 */
[----:B------:R0:W2:Y:S01]  /*1f20*/  LDG.E.U16 R112, desc[UR22][R38.64] ;  /* 0x0000001626707981 */ /* 0x0000a2000c1e1500 */
[----:B------:R-:W-:Y:S01]  /*1f30*/  IMAD.WIDE R42, R2, 0x2, R20 ;  /* 0x00000002022a7825 */ /* 0x000fe200078e0214 */
[----:B------:R-:W-:-:S03]  /*1f40*/  ISETP.GT.U32.AND P5, PT, R46, R4, PT ;  /* 0x000000042e00720c */ /* 0x000fc60003fa4070 */
[C---:B------:R-:W-:Y:S01]  /*1f50*/  IMAD.WIDE R46, R2.reuse, 0x2, R14 ;  /* 0x00000002022e7825 */ /* 0x040fe200078e020e */
[----:B------:R1:W3:Y:S03]  /*1f60*/  LDG.E.U16 R113, desc[UR22][R42.64] ;  /* 0x000000162a717981 */ /* 0x0002e6000c1e1500 */
[C---:B0-----:R-:W-:Y:S02]  /*1f70*/  IMAD.WIDE R38, R2.reuse, 0x2, R18 ;  /* 0x0000000202267825 */ /* 0x041fe400078e0212 */
[----:B------:R-:W4:Y:S04]  /*1f80*/  LDG.E.U16 R46, desc[UR22][R46.64] ;  /* 0x000000162e2e7981 */ /* 0x000f28000c1e1500 */
[----:B------:R0:W5:Y:S01]  /*1f90*/  LDG.E.U16 R114, desc[UR22][R38.64] ;  /* 0x0000001626727981 */ /* 0x000162000c1e1500 */
[----:B-1----:R-:W-:-:S05]  /*1fa0*/  IMAD.WIDE R42, R2, 0x2, R16 ;  /* 0x00000002022a7825 */ /* 0x002fca00078e0210 */
[----:B------:R1:W5:Y:S01]  /*1fb0*/  LDG.E.U16 R115, desc[UR22][R42.64] ;  /* 0x000000162a737981 */ /* 0x000362000c1e1500 */
[----:B0-----:R-:W-:-:S05]  /*1fc0*/  IMAD.WIDE R38, R2, 0x2, R12 ;  /* 0x0000000202267825 */ /* 0x001fca00078e020c */
[----:B------:R0:W5:Y:S01]  /*1fd0*/  LDG.E.U16 R47, desc[UR22][R38.64] ;  /* 0x00000016262f7981 */ /* 0x000162000c1e1500 */
[----:B-1----:R-:W-:-:S06]  /*1fe0*/  IMAD.WIDE R42, R2, 0x2, R10 ;  /* 0x00000002022a7825 */ /* 0x002fcc00078e020a */
[----:B------:R1:W5:Y:S01]  /*1ff0*/  LDG.E.U16 R42, desc[UR22][R42.64] ;  /* 0x000000162a2a7981 */ /* 0x000362000c1e1500 */
[----:B0-----:R-:W-:-:S06]  /*2000*/  IMAD.WIDE R38, R2, 0x2, R8 ;  /* 0x0000000202267825 */ /* 0x001fcc00078e0208 */
[----:B------:R0:W5:Y:S01]  /*2010*/  LDG.E.U16 R38, desc[UR22][R38.64] ;  /* 0x0000001626267981 */ /* 0x000162000c1e1500 */
[----:B------:R-:W-:Y:S02]  /*2020*/  FMNMX R117, R26, R28, !PT ;  /* 0x0000001c1a757209 */ /* 0x000fe40007800000 */
[----:B------:R-:W-:Y:S01]  /*2030*/  ISETP.GT.U32.AND.EX P3, PT, R25, RZ, PT, P3 ;  /* 0x000000ff1900720c */ /* 0x000fe20003f64130 */
[----:B------:R-:W-:Y:S01]  /*2040*/  FMUL R41, R41, UR28 ;  /* 0x0000001c29297c20 */ /* 0x000fe20008400000 */
[----:B------:R-:W-:Y:S01]  /*2050*/  FMNMX R117, R30, R117, !PT ;  /* 0x000000751e757209 */ /* 0x000fe20007800000 */
[----:B------:R-:W-:Y:S03]  /*2060*/  BAR.SYNC.DEFER_BLOCKING 0x0 ;  /* 0x0000000000007b1d */ /* 0x000fe60000010000 */
[----:B------:R-:W-:-:S04]  /*2070*/  FMNMX R116, R32, R117, !PT ;  /* 0x0000007520747209 */ /* 0x000fc80007800000 */
[----:B------:R-:W-:-:S04]  /*2080*/  FMNMX R117, R33, R116, !PT ;  /* 0x0000007421757209 */ /* 0x000fc80007800000 */
[----:B------:R-:W-:-:S04]  /*2090*/  FMNMX R116, R104, R117, !PT ;  /* 0x0000007568747209 */ /* 0x000fc80007800000 */
[----:B------:R-:W-:-:S04]  /*20a0*/  FMNMX R116, R35, R116, !PT ;  /* 0x0000007423747209 */ /* 0x000fc80007800000 */
[----:B------:R-:W-:-:S04]  /*20b0*/  FMNMX R116, R105, R116, !PT ;  /* 0x0000007469747209 */ /* 0x000fc80007800000 */
[----:B------:R-:W-:-:S04]  /*20c0*/  FMNMX R117, R107, R116, !PT ;  /* 0x000000746b757209 */ /* 0x000fc80007800000 */
[----:B------:R-:W-:-:S04]  /*20d0*/  FMNMX R116, R110, R117, !PT ;  /* 0x000000756e747209 */ /* 0x000fc80007800000 */
[----:B-1----:R-:W-:-:S04]  /*20e0*/  FMNMX R43, R111, R116, !PT ;  /* 0x000000746f2b7209 */ /* 0x002fc80007800000 */
[----:B------:R-:W-:-:S04]  /*20f0*/  FMNMX R116, R50, R43, !PT ;  /* 0x0000002b32747209 */ /* 0x000fc80007800000 */
[----:B------:R-:W-:-:S04]  /*2100*/  FMNMX R116, R109, R116, !PT ;  /* 0x000000746d747209 */ /* 0x000fc80007800000 */
[----:B0-----:R-:W-:-:S04]  /*2110*/  FMNMX R39, R51, R116, !PT ;  /* 0x0000007433277209 */ /* 0x001fc80007800000 */
[----:B------:R-:W-:-:S04]  /*2120*/  FMNMX R116, R54, R39, !PT ;  /* 0x0000002736747209 */ /* 0x000fc80007800000 */
[----:B------:R-:W-:-:S05]  /*2130*/  FMNMX R43, R55, R116, !PT ;  /* 0x00000074372b7209 */ /* 0x000fca0007800000 */
[----:B------:R-:W0:Y:S01]  /*2140*/  SHFL.BFLY PT, R116, R43, 0x2, 0x1f ;  /* 0x0c401f002b747f89 */ /* 0x000e2200000e0000 */
[----:B------:R-:W-:Y:S01]  /*2150*/  FMUL R25, R37, UR28 ;  /* 0x0000001c25197c20 */ /* 0x000fe20008400000 */
[----:B------:R-:W-:Y:S01]  /*2160*/  FMUL R37, R40, UR28 ;  /* 0x0000001c28257c20 */ /* 0x000fe20008400000 */
[----:B------:R-:W-:Y:S02]  /*2170*/  FMNMX R40, R24, R103, !PT ;  /* 0x0000006718287209 */ /* 0x000fe40007800000 */
[----:B0-----:R-:W-:-:S05]  /*2180*/  FMNMX R116, R43, R116, !PT ;  /* 0x000000742b747209 */ /* 0x001fca0007800000 */
[----:B------:R-:W0:Y:S01]  /*2190*/  SHFL.BFLY PT, R39, R116, 0x1, 0x1f ;  /* 0x0c201f0074277f89 */ /* 0x000e2200000e0000 */
[----:B------:R-:W-:-:S04]  /*21a0*/  FMNMX R40, R27, R40, !PT ;  /* 0x000000281b287209 */ /* 0x000fc80007800000 */
[----:B------:R-:W-:Y:S02]  /*21b0*/  FMNMX R40, R29, R40, !PT ;  /* 0x000000281d287209 */ /* 0x000fe40007800000 */
[----:B------:R-:W-:Y:S02]  /*21c0*/  ISETP.GT.U32.AND.EX P2, PT, R102, RZ, PT, P2 ;  /* 0x000000ff6600720c */ /* 0x000fe40003f44120 */
[----:B------:R-:W-:Y:S02]  /*21d0*/  FSEL R25, R25, -INF , !P3 ;  /* 0xff80000019197808 */ /* 0x000fe40005800000 */
[----:B------:R-:W-:Y:S02]  /*21e0*/  FSEL R37, R37, -INF , !P2 ;  /* 0xff80000025257808 */ /* 0x000fe40005000000 */
[----:B------:R-:W-:Y:S02]  /*21f0*/  ISETP.GT.U32.AND P2, PT, R108, R4, PT ;  /* 0x000000046c00720c */ /* 0x000fe40003f44070 */
[----:B0-----:R-:W-:-:S02]  /*2200*/  FMNMX R117, R116, R39, !PT ;  /* 0x0000002774757209 */ /* 0x001fc40007800000 */
[----:B------:R-:W-:-:S04]  /*2210*/  FMNMX R39, R31, R40, !PT ;  /* 0x000000281f277209 */ /* 0x000fc80007800000 */
[----:B------:R-:W-:Y:S01]  /*2220*/  FMNMX R43, R34, R39, !PT ;  /* 0x00000027222b7209 */ /* 0x000fe20007800000 */
[----:B------:R-:W-:Y:S01]  /*2230*/  FMUL R39, R44, UR28 ;  /* 0x0000001c2c277c20 */ /* 0x000fe20008400000 */
[----:B------:R-:W-:Y:S02]  /*2240*/  FMNMX R40, R117, R100, !PT ;  /* 0x0000006475287209 */ /* 0x000fe40007800000 */
[----:B------:R-:W-:Y:S02]  /*2250*/  FMNMX R44, R36, R43, !PT ;  /* 0x0000002b242c7209 */ /* 0x000fe40007800000 */
[----:B------:R-:W-:Y:S02]  /*2260*/  ISETP.GT.U32.AND.EX P2, PT, R102, RZ, PT, P2 ;  /* 0x000000ff6600720c */ /* 0x000fe40003f44120 */
[----:B------:R-:W-:Y:S02]  /*2270*/  ISETP.GT.U32.AND P3, PT, R106, R4, PT ;  /* 0x000000046a00720c */ /* 0x000fe40003f64070 */
[----:B------:R-:W-:Y:S01]  /*2280*/  FMNMX R44, R25, R44, !PT ;  /* 0x0000002c192c7209 */ /* 0x000fe20007800000 */
[----:B------:R-:W-:Y:S01]  /*2290*/  FADD R43, R26, -R40 ;  /* 0x800000281a2b7221 */ /* 0x000fe20000000000 */
[----:B------:R-:W-:-:S02]  /*22a0*/  FSEL R26, R41, -INF , !P2 ;  /* 0xff800000291a7808 */ /* 0x000fc40005000000 */
[C---:B------:R-:W-:Y:S02]  /*22b0*/  ISETP.GT.U32.AND.EX P3, PT, R102.reuse, RZ, PT, P3 ;  /* 0x000000ff6600720c */ /* 0x040fe40003f64130 */
[----:B------:R-:W-:Y:S01]  /*22c0*/  FMNMX R41, R37, R44, !PT ;  /* 0x0000002c25297209 */ /* 0x000fe20007800000 */
[----:B------:R-:W-:Y:S01]  /*22d0*/  FMUL R106, R45, UR28 ;  /* 0x0000001c2d6a7c20 */ /* 0x000fe20008400000 */
[----:B------:R-:W-:Y:S02]  /*22e0*/  ISETP.GT.U32.AND.EX P1, PT, R102, RZ, PT, P1 ;  /* 0x000000ff6600720c */ /* 0x000fe40003f24110 */
[----:B------:R-:W-:Y:S02]  /*22f0*/  FSEL R39, R39, -INF , !P3 ;  /* 0xff80000027277808 */ /* 0x000fe40005800000 */
[----:B------:R-:W-:Y:S02]  /*2300*/  FMNMX R44, R26, R41, !PT ;  /* 0x000000291a2c7209 */ /* 0x000fe40007800000 */
[----:B------:R-:W-:-:S02]  /*2310*/  ISETP.GT.U32.AND.EX P4, PT, R102, RZ, PT, P4 ;  /* 0x000000ff6600720c */ /* 0x000fc40003f84140 */
[C---:B------:R-:W-:Y:S02]  /*2320*/  ISETP.GT.U32.AND.EX P0, PT, R102.reuse, RZ, PT, P0 ;  /* 0x000000ff6600720c */ /* 0x040fe40003f04100 */
[C---:B------:R-:W-:Y:S02]  /*2330*/  ISETP.GT.U32.AND.EX P5, PT, R102.reuse, RZ, PT, P5 ;  /* 0x000000ff6600720c */ /* 0x040fe40003fa4150 */
[----:B------:R-:W-:Y:S01]  /*2340*/  ISETP.GT.U32.AND.EX P6, PT, R102, RZ, PT, P6 ;  /* 0x000000ff6600720c */ /* 0x000fe20003fc4160 */
[----:B------:R-:W-:Y:S01]  /*2350*/  FMUL R102, R48, UR28 ;  /* 0x0000001c30667c20 */ /* 0x000fe20008400000 */
[----:B------:R-:W-:Y:S02]  /*2360*/  FSEL R106, R106, -INF , !P1 ;  /* 0xff8000006a6a7808 */ /* 0x000fe40004800000 */
[----:B------:R-:W-:Y:S01]  /*2370*/  FMNMX R41, R39, R44, !PT ;  /* 0x0000002c27297209 */ /* 0x000fe20007800000 */
[----:B------:R-:W-:Y:S01]  /*2380*/  FMUL R108, R49, UR28 ;  /* 0x0000001c316c7c20 */ /* 0x000fe20008400000 */
[----:B------:R-:W-:-:S02]  /*2390*/  FSEL R102, R102, -INF , !P6 ;  /* 0xff80000066667808 */ /* 0x000fc40007000000 */
[----:B------:R-:W-:Y:S01]  /*23a0*/  FMNMX R41, R106, R41, !PT ;  /* 0x000000296a297209 */ /* 0x000fe20007800000 */
[----:B------:R-:W-:Y:S01]  /*23b0*/  FMUL R116, R52, UR28 ;  /* 0x0000001c34747c20 */ /* 0x000fe20008400000 */
[----:B------:R-:W-:Y:S02]  /*23c0*/  FSEL R108, R108, -INF , !P5 ;  /* 0xff8000006c6c7808 */ /* 0x000fe40006800000 */
[----:B------:R-:W-:Y:S01]  /*23d0*/  FMNMX R41, R102, R41, !PT ;  /* 0x0000002966297209 */ /* 0x000fe20007800000 */
[----:B------:R-:W-:Y:S01]  /*23e0*/  FMUL R117, R53, UR28 ;  /* 0x0000001c35757c20 */ /* 0x000fe20008400000 */
[----:B------:R-:W-:Y:S02]  /*23f0*/  FSEL R116, R116, -INF , !P0 ;  /* 0xff80000074747808 */ /* 0x000fe40004000000 */
[----:B------:R-:W-:Y:S02]  /*2400*/  FMNMX R41, R108, R41, !PT ;  /* 0x000000296c297209 */ /* 0x000fe40007800000 */
[----:B------:R-:W-:-:S02]  /*2410*/  FSEL R117, R117, -INF , !P4 ;  /* 0xff80000075757808 */ /* 0x000fc40006000000 */
[----:B------:R-:W-:-:S04]  /*2420*/  FMNMX R44, R116, R41, !PT ;  /* 0x00000029742c7209 */ /* 0x000fc80007800000 */
[----:B------:R-:W-:-:S05]  /*2430*/  FMNMX R49, R117, R44, !PT ;  /* 0x0000002c75317209 */ /* 0x000fca0007800000 */
[----:B------:R-:W0:Y:S01]  /*2440*/  SHFL.BFLY PT, R52, R49, 0x2, 0x1f ;  /* 0x0c401f0031347f89 */ /* 0x000e2200000e0000 */
[----:B------:R-:W-:Y:S01]  /*2450*/  FMUL R45, R43, 1.4426950216293334961 ;  /* 0x3fb8aa3b2b2d7820 */ /* 0x000fe20000400000 */
[--C-:B------:R-:W-:Y:S01]  /*2460*/  FADD R43, R28, -R40.reuse ;  /* 0x800000281c2b7221 */ /* 0x100fe20000000000 */
[----:B------:R-:W-:-:S03]  /*2470*/  FADD R35, R35, -R40 ;  /* 0x8000002823237221 */ /* 0x000fc60000000000 */
[----:B------:R-:W-:Y:S01]  /*2480*/  FMUL R48, R43, 1.4426950216293334961 ;  /* 0x3fb8aa3b2b307820 */ /* 0x000fe20000400000 */
[--C-:B------:R-:W-:Y:S01]  /*2490*/  FADD R43, R30, -R40.reuse ;  /* 0x800000281e2b7221 */ /* 0x100fe20000000000 */
[----:B------:R1:W-:Y:S01]  /*24a0*/  MUFU.EX2 R28, R45 ;  /* 0x0000002d001c7308 */ /* 0x0003e20000000800 */
[--C-:B------:R-:W-:Y:S01]  /*24b0*/  FADD R104, R104, -R40.reuse ;  /* 0x8000002868687221 */ /* 0x100fe20000000000 */
[----:B------:R-:W-:Y:S01]  /*24c0*/  FMUL R44, R35, 1.4426950216293334961 ;  /* 0x3fb8aa3b232c7820 */ /* 0x000fe20000400000 */
[----:B-1----:R-:W-:Y:S01]  /*24d0*/  FMUL R45, R43, 1.4426950216293334961 ;  /* 0x3fb8aa3b2b2d7820 */ /* 0x002fe20000400000 */
[----:B------:R-:W-:-:S04]  /*24e0*/  FADD R43, R32, -R40 ;  /* 0x80000028202b7221 */ /* 0x000fc80000000000 */
[----:B------:R1:W5:Y:S01]  /*24f0*/  MUFU.EX2 R30, R48 ;  /* 0x00000030001e7308 */ /* 0x0003620000000800 */
[----:B0-----:R-:W-:Y:S01]  /*2500*/  FMNMX R35, R49, R52, !PT ;  /* 0x0000003431237209 */ /* 0x001fe20007800000 */
[----:B-1----:R-:W-:Y:S01]  /*2510*/  FMUL R48, R43, 1.4426950216293334961 ;  /* 0x3fb8aa3b2b307820 */ /* 0x002fe20000400000 */
[----:B------:R-:W-:-:S03]  /*2520*/  FMUL R43, R104, 1.4426950216293334961 ;  /* 0x3fb8aa3b682b7820 */ /* 0x000fc60000400000 */
[----:B------:R-:W0:Y:S01]  /*2530*/  SHFL.BFLY PT, R104, R35, 0x1, 0x1f ;  /* 0x0c201f0023687f89 */ /* 0x000e2200000e0000 */
[--C-:B------:R-:W-:Y:S01]  /*2540*/  FADD R109, R109, -R40.reuse ;  /* 0x800000286d6d7221 */ /* 0x100fe20000000000 */
[----:B------:R-:W-:-:S03]  /*2550*/  FADD R105, R105, -R40 ;  /* 0x8000002869697221 */ /* 0x000fc60000000000 */
[----:B------:R-:W-:Y:S01]  /*2560*/  FMUL R109, R109, 1.4426950216293334961 ;  /* 0x3fb8aa3b6d6d7820 */ /* 0x000fe20000400000 */
[--C-:B------:R-:W-:Y:S01]  /*2570*/  FADD R53, R51, -R40.reuse ;  /* 0x8000002833357221 */ /* 0x100fe20000000000 */
[----:B------:R1:W-:Y:S01]  /*2580*/  MUFU.EX2 R32, R45 ;  /* 0x0000002d00207308 */ /* 0x0003e20000000800 */
[--C-:B------:R-:W-:Y:S01]  /*2590*/  FADD R110, R110, -R40.reuse ;  /* 0x800000286e6e7221 */ /* 0x100fe20000000000 */
[----:B0-----:R-:W-:Y:S01]  /*25a0*/  FMNMX R104, R35, R104, !PT ;  /* 0x0000006823687209 */ /* 0x001fe20007800000 */
[----:B------:R-:W-:-:S03]  /*25b0*/  FADD R35, R55, -R40 ;  /* 0x8000002837237221 */ /* 0x000fc60000000000 */
[----:B------:R-:W-:Y:S02]  /*25c0*/  FMNMX R55, R104, R7, !PT ;  /* 0x0000000768377209 */ /* 0x000fe40007800000 */
[----:B------:R0:W-:Y:S03]  /*25d0*/  MUFU.EX2 R51, R109 ;  /* 0x0000006d00337308 */ /* 0x0001e60000000800 */
[--C-:B------:R-:W-:Y:S01]  /*25e0*/  FADD R27, R27, -R55.reuse ;  /* 0x800000371b1b7221 */ /* 0x100fe20000000000 */
[----:B-1----:R-:W-:Y:S01]  /*25f0*/  FMUL R45, R105, 1.4426950216293334961 ;  /* 0x3fb8aa3b692d7820 */ /* 0x002fe20000400000 */
[--C-:B------:R-:W-:Y:S01]  /*2600*/  FADD R25, R25, -R55.reuse ;  /* 0x8000003719197221 */ /* 0x100fe20000000000 */
[----:B------:R-:W-:Y:S01]  /*2610*/  FMUL R105, R35, 1.4426950216293334961 ;  /* 0x3fb8aa3b23697820 */ /* 0x000fe20000400000 */
[----:B0-----:R-:W-:Y:S01]  /*2620*/  FMUL R109, R27, 1.4426950216293334961 ;  /* 0x3fb8aa3b1b6d7820 */ /* 0x001fe20000400000 */
[----:B--2---:R-:W-:Y:S01]  /*2630*/  STS.U16 [R0+UR20+0x8000], R112 ;  /* 0x0080007000007988 */ /* 0x004fe20008000414 */
[----:B------:R-:W-:-:S03]  /*2640*/  FADD R27, R29, -R55 ;  /* 0x800000371d1b7221 */ /* 0x000fc60000000000 */
[----:B---3--:R-:W-:Y:S04]  /*2650*/  STS.U16 [R0+UR20+0x8400], R113 ;  /* 0x0084007100007988 */ /* 0x008fe80008000414 */
[----:B----4-:R-:W-:Y:S04]  /*2660*/  STS.U16 [R0+UR20+0x9000], R46 ;  /* 0x0090002e00007988 */ /* 0x010fe80008000414 */
[----:B-----5:R-:W-:Y:S04]  /*2670*/  STS.U16 [R0+UR20+0x8800], R114 ;  /* 0x0088007200007988 */ /* 0x020fe80008000414 */
[----:B------:R-:W-:Y:S01]  /*2680*/  STS.U16 [R0+UR20+0x8c00], R115 ;  /* 0x008c007300007988 */ /* 0x000fe20008000414 */
[----:B------:R-:W-:Y:S01]  /*2690*/  FADD R35, -R40, R100 ;  /* 0x0000006428237221 */ /* 0x000fe20000000100 */
[----:B------:R-:W-:-:S02]  /*26a0*/  FADD R103, R103, -R55 ;  /* 0x8000003767677221 */ /* 0x000fc40000000000 */
[----:B------:R0:W-:Y:S04]  /*26b0*/  STS.U16 [R0+UR20+0x9400], R47 ;  /* 0x0094002f00007988 */ /* 0x0001e80008000414 */
[----:B------:R1:W-:Y:S01]  /*26c0*/  STS.U16 [R0+UR20+0x9800], R42 ;  /* 0x0098002a00007988 */ /* 0x0003e20008000414 */
[----:B------:R-:W-:-:S03]  /*26d0*/  FMUL R49, R110, 1.4426950216293334961 ;  /* 0x3fb8aa3b6e317820 */ /* 0x000fc60000400000 */
[----:B------:R2:W-:Y:S01]  /*26e0*/  STS.U16 [R0+UR20+0x9c00], R38 ;  /* 0x009c002600007988 */ /* 0x0005e20008000414 */
[----:B------:R3:W-:Y:S06]  /*26f0*/  MEMBAR.ALL.CTA ;  /* 0x0000000000007992 */ /* 0x0007ec0000008000 */
[----:B---3--:R-:W3:Y:S01]  /*2700*/  FENCE.VIEW.ASYNC.S ;  /* 0x00000000000073c6 */ /* 0x008ee20000000000 */
[----:B------:R-:W-:Y:S01]  /*2710*/  FMUL R27, R27, 1.4426950216293334961 ;  /* 0x3fb8aa3b1b1b7820 */ /* 0x000fe20000400000 */
[----:B------:R-:W-:Y:S01]  /*2720*/  FMUL R110, R25, 1.4426950216293334961 ;  /* 0x3fb8aa3b196e7820 */ /* 0x000fe20000400000 */
[--C-:B------:R-:W-:Y:S01]  /*2730*/  FADD R26, R26, -R55.reuse ;  /* 0x800000371a1a7221 */ /* 0x100fe20000000000 */
[--C-:B------:R-:W-:Y:S01]  /*2740*/  FADD R31, R31, -R55.reuse ;  /* 0x800000371f1f7221 */ /* 0x100fe20000000000 */
[--C-:B------:R-:W-:Y:S01]  /*2750*/  FADD R25, R106, -R55.reuse ;  /* 0x800000376a197221 */ /* 0x100fe20000000000 */
[----:B------:R-:W-:Y:S01]  /*2760*/  FMUL R104, R35, 1.4426950216293334961 ;  /* 0x3fb8aa3b23687820 */ /* 0x000fe20000400000 */
[----:B------:R-:W-:Y:S01]  /*2770*/  FMUL R35, R103, 1.4426950216293334961 ;  /* 0x3fb8aa3b67237820 */ /* 0x000fe20000400000 */
[--C-:B------:R-:W-:Y:S01]  /*2780*/  FADD R24, R24, -R55.reuse ;  /* 0x8000003718187221 */ /* 0x100fe20000000000 */
[----:B------:R4:W-:Y:S01]  /*2790*/  MUFU.EX2 R103, R27 ;  /* 0x0000001b00677308 */ /* 0x0009e20000000800 */
[----:B------:R-:W-:Y:S01]  /*27a0*/  FMUL R26, R26, 1.4426950216293334961 ;  /* 0x3fb8aa3b1a1a7820 */ /* 0x000fe20000400000 */
[----:B------:R-:W-:Y:S01]  /*27b0*/  FMUL R31, R31, 1.4426950216293334961 ;  /* 0x3fb8aa3b1f1f7820 */ /* 0x000fe20000400000 */
[----:B------:R-:W-:Y:S01]  /*27c0*/  FMUL R24, R24, 1.4426950216293334961 ;  /* 0x3fb8aa3b18187820 */ /* 0x000fe20000400000 */
[--C-:B------:R-:W-:Y:S01]  /*27d0*/  FADD R41, R33, -R40.reuse ;  /* 0x8000002821297221 */ /* 0x100fe20000000000 */
[--C-:B------:R-:W-:Y:S01]  /*27e0*/  FADD R107, R107, -R40.reuse ;  /* 0x800000286b6b7221 */ /* 0x100fe20000000000 */
[----:B----4-:R-:W-:Y:S01]  /*27f0*/  FMUL R27, R25, 1.4426950216293334961 ;  /* 0x3fb8aa3b191b7820 */ /* 0x010fe20000400000 */
[--C-:B------:R-:W-:Y:S01]  /*2800*/  FADD R25, R102, -R55.reuse ;  /* 0x8000003766197221 */ /* 0x100fe20000000000 */
[----:B------:R-:W-:Y:S01]  /*2810*/  MUFU.EX2 R100, R105 ;  /* 0x0000006900647308 */ /* 0x000fe20000000800 */
[--C-:B------:R-:W-:Y:S01]  /*2820*/  FADD R111, R111, -R40.reuse ;  /* 0x800000286f6f7221 */ /* 0x100fe20000000000 */
[--C-:B------:R-:W-:Y:S01]  /*2830*/  FADD R52, R50, -R40.reuse ;  /* 0x8000002832347221 */ /* 0x100fe20000000000 */
[----:B------:R-:W-:Y:S01]  /*2840*/  FADD R54, R54, -R40 ;  /* 0x8000002836367221 */ /* 0x000fe20000000000 */
[--C-:B------:R-:W-:Y:S01]  /*2850*/  FADD R34, R34, -R55.reuse ;  /* 0x8000003722227221 */ /* 0x100fe20000000000 */
[----:B------:R-:W-:-:S03]  /*2860*/  FADD R36, R36, -R55 ;  /* 0x8000003724247221 */ /* 0x000fc60000000000 */
[----:B------:R4:W-:Y:S01]  /*2870*/  MUFU.EX2 R120, R26 ;  /* 0x0000001a00787308 */ /* 0x0009e20000000800 */
[--C-:B------:R-:W-:Y:S01]  /*2880*/  FADD R37, R37, -R55.reuse ;  /* 0x8000003725257221 */ /* 0x100fe20000000000 */
[--C-:B------:R-:W-:Y:S01]  /*2890*/  FADD R39, R39, -R55.reuse ;  /* 0x8000003727277221 */ /* 0x100fe20000000000 */
[--C-:B------:R-:W-:Y:S01]  /*28a0*/  FADD R116, R116, -R55.reuse ;  /* 0x8000003774747221 */ /* 0x100fe20000000000 */
[----:B------:R-:W-:-:S04]  /*28b0*/  FADD R117, R117, -R55 ;  /* 0x8000003775757221 */ /* 0x000fc80000000000 */
[----:B------:R5:W-:Y:S01]  /*28c0*/  MUFU.EX2 R105, R31 ;  /* 0x0000001f00697308 */ /* 0x000be20000000800 */
[----:B----4-:R-:W-:Y:S01]  /*28d0*/  FADD R26, -R55, R7 ;  /* 0x00000007371a7221 */ /* 0x010fe20000000100 */
[----:B------:R-:W-:Y:S01]  /*28e0*/  FMUL R41, R41, 1.4426950216293334961 ;  /* 0x3fb8aa3b29297820 */ /* 0x000fe20000400000 */
[----:B------:R-:W-:Y:S01]  /*28f0*/  FMUL R111, R111, 1.4426950216293334961 ;  /* 0x3fb8aa3b6f6f7820 */ /* 0x000fe20000400000 */
[----:B------:R-:W-:Y:S01]  /*2900*/  FMUL R52, R52, 1.4426950216293334961 ;  /* 0x3fb8aa3b34347820 */ /* 0x000fe20000400000 */
[----:B------:R-:W-:Y:S01]  /*2910*/  FMUL R53, R53, 1.4426950216293334961 ;  /* 0x3fb8aa3b35357820 */ /* 0x000fe20000400000 */
[----:B------:R-:W-:Y:S01]  /*2920*/  FMUL R54, R54, 1.4426950216293334961 ;  /* 0x3fb8aa3b36367820 */ /* 0x000fe20000400000 */
[----:B-----5:R-:W-:Y:S01]  /*2930*/  FMUL R31, R25, 1.4426950216293334961 ;  /* 0x3fb8aa3b191f7820 */ /* 0x020fe20000400000 */
[----:B------:R-:W-:Y:S01]  /*2940*/  FADD R25, R108, -R55 ;  /* 0x800000376c197221 */ /* 0x000fe20000000000 */
[----:B------:R4:W-:Y:S01]  /*2950*/  MUFU.EX2 R33, R48 ;  /* 0x0000003000217308 */ /* 0x0009e20000000800 */
[----:B------:R-:W-:Y:S01]  /*2960*/  FMUL R26, R26, 1.4426950216293334961 ;  /* 0x3fb8aa3b1a1a7820 */ /* 0x000fe20000400000 */
[----:B------:R-:W-:Y:S01]  /*2970*/  FMUL R34, R34, 1.4426950216293334961 ;  /* 0x3fb8aa3b22227820 */ /* 0x000fe20000400000 */
[----:B------:R-:W-:Y:S01]  /*2980*/  FMUL R36, R36, 1.4426950216293334961 ;  /* 0x3fb8aa3b24247820 */ /* 0x000fe20000400000 */
[----:B------:R-:W-:Y:S01]  /*2990*/  FMUL R37, R37, 1.4426950216293334961 ;  /* 0x3fb8aa3b25257820 */ /* 0x000fe20000400000 */
[----:B------:R-:W-:Y:S01]  /*29a0*/  FMUL R39, R39, 1.4426950216293334961 ;  /* 0x3fb8aa3b27277820 */ /* 0x000fe20000400000 */
[----:B------:R-:W-:Y:S01]  /*29b0*/  FMUL R25, R25, 1.4426950216293334961 ;  /* 0x3fb8aa3b19197820 */ /* 0x000fe20000400000 */
[----:B------:R-:W-:Y:S01]  /*29c0*/  FMUL R116, R116, 1.4426950216293334961 ;  /* 0x3fb8aa3b74747820 */ /* 0x000fe20000400000 */
[----:B------:R-:W-:Y:S01]  /*29d0*/  MUFU.EX2 R24, R24 ;  /* 0x0000001800187308 */ /* 0x000fe20000000800 */
[----:B----4-:R-:W-:Y:S01]  /*29e0*/  FMUL R48, R107, 1.4426950216293334961 ;  /* 0x3fb8aa3b6b307820 */ /* 0x010fe20000400000 */
[----:B------:R-:W-:-:S06]  /*29f0*/  FMUL R117, R117, 1.4426950216293334961 ;  /* 0x3fb8aa3b75757820 */ /* 0x000fcc0000400000 */
[----:B------:R-:W4:Y:S08]  /*2a00*/  MUFU.EX2 R35, R35 ;  /* 0x0000002300237308 */ /* 0x000f300000000800 */
[----:B------:R-:W5:Y:S08]  /*2a10*/  MUFU.EX2 R104, R104 ;  /* 0x0000006800687308 */ /* 0x000f700000000800 */
[----:B0-----:R-:W0:Y:S08]  /*2a20*/  MUFU.EX2 R47, R26 ;  /* 0x0000001a002f7308 */ /* 0x001e300000000800 */
[----:B------:R-:W-:Y:S08]  /*2a30*/  MUFU.EX2 R50, R111 ;  /* 0x0000006f00327308 */ /* 0x000ff00000000800 */
[----:B------:R-:W1:Y:S08]  /*2a40*/  MUFU.EX2 R29, R109 ;  /* 0x0000006d001d7308 */ /* 0x000e700000000800 */
[----:B------:R-:W-:Y:S08]  /*2a50*/  MUFU.EX2 R41, R41 ;  /* 0x0000002900297308 */ /* 0x000ff00000000800 */
        /* <DEDUP_REMOVED lines=8> */
[----:B------:R-:W2:Y:S08]  /*2ae0*/  MUFU.EX2 R107, R34 ;  /* 0x00000022006b7308 */ /* 0x000eb00000000800 */
[----:B------:R-:W-:Y:S08]  /*2af0*/  MUFU.EX2 R109, R36 ;  /* 0x00000024006d7308 */ /* 0x000ff00000000800 */
[----:B------:R-:W3:Y:S08]  /*2b00*/  MUFU.EX2 R110, R110 ;  /* 0x0000006e006e7308 */ /* 0x000ef00000000800 */
[----:B------:R-:W3:Y:S08]  /*2b10*/  MUFU.EX2 R111, R37 ;  /* 0x00000025006f7308 */ /* 0x000ef00000000800 */
[----:B------:R-:W-:Y:S08]  /*2b20*/  MUFU.EX2 R106, R39 ;  /* 0x00000027006a7308 */ /* 0x000ff00000000800 */
[----:B------:R4:W3:Y:S08]  /*2b30*/  MUFU.EX2 R102, R27 ;  /* 0x0000001b00667308 */ /* 0x0008f00000000800 */
[----:B------:R-:W-:Y:S08]  /*2b40*/  MUFU.EX2 R108, R31 ;  /* 0x0000001f006c7308 */ /* 0x000ff00000000800 */
[----:B------:R5:W3:Y:S08]  /*2b50*/  MUFU.EX2 R112, R25 ;  /* 0x0000001900707308 */ /* 0x000af00000000800 */
[----:B------:R-:W-:Y:S08]  /*2b60*/  MUFU.EX2 R46, R116 ;  /* 0x00000074002e7308 */ /* 0x000ff00000000800 */
[----:B------:R-:W3:Y:S01]  /*2b70*/  MUFU.EX2 R7, R117 ;  /* 0x0000007500077308 */ /* 0x000ee20000000800 */
[----:B----4-:R-:W-:Y:S01]  /*2b80*/  FADD R27, R28, R30 ;  /* 0x0000001e1c1b7221 */ /* 0x010fe20000000000 */
[----:B-----5:R-:W-:Y:S01]  /*2b90*/  F2FP.F16.F32.PACK_AB R25, R30, R28 ;  /* 0x0000001c1e19723e */ /* 0x020fe200000000ff */
[----:B------:R-:W-:-:S02]  /*2ba0*/  FADD R28, R24, R35 ;  /* 0x00000023181c7221 */ /* 0x000fc40000000000 */
[----:B------:R-:W-:Y:S01]  /*2bb0*/  FADD R114, R32, R27 ;  /* 0x0000001b20727221 */ /* 0x000fe20000000000 */
[-C--:B------:R-:W-:Y:S01]  /*2bc0*/  FMUL R58, R58, R104.reuse ;  /* 0x000000683a3a7220 */ /* 0x080fe20000400000 */
        /* <DEDUP_REMOVED lines=14> */
[----:B------:R-:W-:Y:S01]  /*2cb0*/  FMUL R87, R87, R104 ;  /* 0x0000006857577220 */ /* 0x000fe20000400000 */
[-C--:B0-----:R-:W-:Y:S01]  /*2cc0*/  FMUL R56, R56, R47.reuse ;  /* 0x0000002f38387220 */ /* 0x081fe20000400000 */
        /* <DEDUP_REMOVED lines=15> */
[C---:B------:R-:W-:Y:S01]  /*2dc0*/  FADD R114, R33.reuse, R114 ;  /* 0x0000007221727221 */ /* 0x040fe20000000000 */
[----:B------:R-:W-:Y:S01]  /*2dd0*/  F2FP.F16.F32.PACK_AB R27, R33, R32 ;  /* 0x00000020211b723e */ /* 0x000fe200000000ff */
[----:B-1----:R-:W-:Y:S01]  /*2de0*/  FADD R42, R29, R28 ;  /* 0x0000001c1d2a7221 */ /* 0x002fe20000000000 */
[----:B------:R-:W-:-:S02]  /*2df0*/  F2FP.F16.F32.PACK_AB R24, R35, R24 ;  /* 0x000000182318723e */ /* 0x000fc400000000ff */
[----:B------:R-:W-:Y:S02]  /*2e00*/  F2FP.F16.F32.PACK_AB R26, R103, R29 ;  /* 0x0000001d671a723e */ /* 0x000fe400000000ff */
[----:B--2---:R-:W-:Y:S02]  /*2e10*/  F2FP.F16.F32.PACK_AB R28, R107, R105 ;  /* 0x000000696b1c723e */ /* 0x004fe400000000ff */
[----:B------:R-:W-:Y:S02]  /*2e20*/  F2FP.F16.F32.PACK_AB R29, R43, R41 ;  /* 0x000000292b1d723e */ /* 0x000fe400000000ff */
[----:B---3--:R-:W-:Y:S02]  /*2e30*/  F2FP.F16.F32.PACK_AB R30, R110, R109 ;  /* 0x0000006d6e1e723e */ /* 0x008fe400000000ff */
[----:B------:R-:W-:Y:S02]  /*2e40*/  F2FP.F16.F32.PACK_AB R31, R45, R44 ;  /* 0x0000002c2d1f723e */ /* 0x000fe400000000ff */
[----:B------:R-:W-:-:S02]  /*2e50*/  F2FP.F16.F32.PACK_AB R32, R120, R111 ;  /* 0x0000006f7820723e */ /* 0x000fc400000000ff */
[----:B------:R-:W-:Y:S02]  /*2e60*/  F2FP.F16.F32.PACK_AB R33, R49, R48 ;  /* 0x000000303121723e */ /* 0x000fe400000000ff */
[----:B------:R-:W-:Y:S02]  /*2e70*/  F2FP.F16.F32.PACK_AB R34, R102, R106 ;  /* 0x0000006a6622723e */ /* 0x000fe400000000ff */
[----:B------:R-:W-:Y:S02]  /*2e80*/  F2FP.F16.F32.PACK_AB R35, R52, R50 ;  /* 0x000000323423723e */ /* 0x000fe400000000ff */
[----:B------:R-:W-:Y:S02]  /*2e90*/  F2FP.F16.F32.PACK_AB R36, R112, R108 ;  /* 0x0000006c7024723e */ /* 0x000fe400000000ff */
[----:B------:R-:W-:Y:S02]  /*2ea0*/  F2FP.F16.F32.PACK_AB R37, R53, R51 ;  /* 0x000000333525723e */ /* 0x000fe400000000ff */
[----:B------:R-:W-:-:S02]  /*2eb0*/  F2FP.F16.F32.PACK_AB R38, R7, R46 ;  /* 0x0000002e0726723e */ /* 0x000fc400000000ff */
[----:B------:R-:W-:Y:S01]  /*2ec0*/  F2FP.F16.F32.PACK_AB R39, R100, R54 ;  /* 0x000000366427723e */ /* 0x000fe200000000ff */
[----:B------:R-:W-:Y:S06]  /*2ed0*/  BAR.SYNC.DEFER_BLOCKING 0x0 ;  /* 0x0000000000007b1d */ /* 0x000fec0000010000 */
[----:B------:R-:W-:-:S06]  /*2ee0*/  WARPGROUP.ARRIVE ;  /* 0x00000000000079c5 */ /* 0x000fcc0000000000 */
[----:B------:R-:W-:Y:S04]  /*2ef0*/  HGMMA.64x64x16.F32 R56, R24, gdesc[UR16], R56 ;  /* 0x00e0001018387df0 */ /* 0x000fe80008700838 */
[----:B------:R-:W-:Y:S01]  /*2f00*/  HGMMA.64x64x16.F32 R56, R28, gdesc[UR8], R56 ;  /* 0x00e000081c387df0 */ /* 0x000fe20008700838 */
[----:B------:R-:W-:Y:S01]  /*2f10*/  FADD R42, R103, R42 ;  /* 0x0000002a672a7221 */ /* 0x000fe20000000000 */
[----:B------:R-:W-:-:S03]  /*2f20*/  FADD R114, R41, R114 ;  /* 0x0000007229727221 */ /* 0x000fc60000000000 */
        /* <DEDUP_REMOVED lines=9> */
[----:B------:R-:W-:Y:S01]  /*2fc0*/  HGMMA.64x64x16.F32 R56, R32, gdesc[UR24], R56 ;  /* 0x00e0001820387df0 */ /* 0x000fe20008700838 */
[----:B------:R-:W-:Y:S02]  /*2fd0*/  FADD R49, R49, R48 ;  /* 0x0000003031317221 */ /* 0x000fe40000000000 */
[----:B------:R-:W-:Y:S02]  /*2fe0*/  FADD R111, R120, R111 ;  /* 0x0000006f786f7221 */ /* 0x000fe40000000000 */
[----:B------:R-:W-:Y:S02]  /*2ff0*/  FADD R49, R50, R49 ;  /* 0x0000003132317221 */ /* 0x000fe40000000000 */
[----:B------:R-:W-:Y:S02]  /*3000*/  FADD R111, R106, R111 ;  /* 0x0000006f6a6f7221 */ /* 0x000fe40000000000 */
[----:B------:R-:W-:-:S02]  /*3010*/  FADD R52, R52, R49 ;  /* 0x0000003134347221 */ /* 0x000fc40000000000 */
[----:B------:R-:W-:Y:S02]  /*3020*/  FADD R111, R102, R111 ;  /* 0x0000006f666f7221 */ /* 0x000fe40000000000 */
[----:B------:R-:W-:Y:S02]  /*3030*/  FADD R52, R51, R52 ;  /* 0x0000003433347221 */ /* 0x000fe40000000000 */
[----:B------:R-:W-:Y:S02]  /*3040*/  FADD R111, R108, R111 ;  /* 0x0000006f6c6f7221 */ /* 0x000fe40000000000 */
[----:B------:R-:W-:Y:S02]  /*3050*/  FADD R53, R53, R52 ;  /* 0x0000003435357221 */ /* 0x000fe40000000000 */
[----:B------:R-:W-:Y:S02]  /*3060*/  FADD R111, R112, R111 ;  /* 0x0000006f706f7221 */ /* 0x000fe40000000000 */
[----:B------:R-:W-:-:S02]  /*3070*/  FADD R53, R54, R53 ;  /* 0x0000003536357221 */ /* 0x000fc40000000000 */
[----:B------:R-:W-:Y:S02]  /*3080*/  FADD R46, R46, R111 ;  /* 0x0000006f2e2e7221 */ /* 0x000fe40000000000 */
[----:B------:R-:W-:Y:S02]  /*3090*/  FADD R53, R100, R53 ;  /* 0x0000003564357221 */ /* 0x000fe40000000000 */
[----:B------:R-:W-:-:S03]  /*30a0*/  FADD R46, R7, R46 ;  /* 0x0000002e072e7221 */ /* 0x000fc60000000000 */
[----:B------:R-:W0:Y:S04]  /*30b0*/  SHFL.BFLY PT, R42, R53, 0x2, 0x1f ;  /* 0x0c401f00352a7f89 */ /* 0x000e2800000e0000 */
[----:B------:R-:W1:Y:S01]  /*30c0*/  SHFL.BFLY PT, R7, R46, 0x2, 0x1f ;  /* 0x0c401f002e077f89 */ /* 0x000e6200000e0000 */
[----:B------:R-:W-:Y:S01]  /*30d0*/  HGMMA.64x64x16.F32 R56, R36, gdesc[UR12], R56, gsb0 ;  /* 0x00e0000c24387df0 */ /* 0x000fe20008000838 */
[----:B0-----:R-:W-:Y:S01]  /*30e0*/  FADD R41, R53, R42 ;  /* 0x0000002a35297221 */ /* 0x001fe20000000000 */
[----:B-1----:R-:W-:Y:S01]  /*30f0*/  FADD R7, R46, R7 ;  /* 0x000000072e077221 */ /* 0x002fe20000000000 */
[----:B------:R-:W-:-:S03]  /*3100*/  UIADD3 UR4, UP0, UR4, 0x40, URZ ;  /* 0x0000004004047890 */ /* 0x000fc6000ff1e03f */
[----:B------:R-:W0:Y:S01]  /*3110*/  SHFL.BFLY PT, R44, R41, 0x1, 0x1f ;  /* 0x0c201f00292c7f89 */ /* 0x000e2200000e0000 */
[----:B------:R-:W-:-:S03]  /*3120*/  UIADD3.X UR5, URZ, UR5, URZ, UP0, !UPT ;  /* 0x000000053f057290 */ /* 0x000fc600087fe43f */
[----:B------:R-:W1:Y:S01]  /*3130*/  SHFL.BFLY PT, R42, R7, 0x1, 0x1f ;  /* 0x0c201f00072a7f89 */ /* 0x000e6200000e0000 */
[----:B------:R-:W-:Y:S02]  /*3140*/  ISETP.LE.U32.AND P0, PT, R124, UR4, PT ;  /* 0x000000047c007c0c */ /* 0x000fe4000bf03070 */
[----:B------:R-:W-:-:S05]  /*3150*/  IMAD.U32 R45, RZ, RZ, UR5 ;  /* 0x00000005ff2d7e24 */ /* 0x000fca000f8e00ff */
[----:B------:R-:W-:Y:S01]  /*3160*/  ISETP.GE.U32.AND.EX P0, PT, R45, RZ, PT, P0 ;  /* 0x000000ff2d00720c */ /* 0x000fe20003f06100 */
[----:B------:R-:W-:Y:S02]  /*3170*/  IMAD R2, R121, 0x40, R2 ;  /* 0x0000004079027824 */ /* 0x000fe400078e0202 */
[----:B------:R-:W-:Y:S02]  /*3180*/  IMAD R3, R101, 0x40, R3 ;  /* 0x0000004065037824 */ /* 0x000fe400078e0203 */
[----:B------:R-:W-:Y:S02]  /*3190*/  IMAD.MOV.U32 R100, RZ, RZ, R40 ;  /* 0x000000ffff647224 */ /* 0x000fe400078e0028 */
[----:B0-----:R-:W-:Y:S01]  /*31a0*/  FADD R43, R41, R44 ;  /* 0x0000002c292b7221 */ /* 0x001fe20000000000 */
[----:B-1----:R-:W-:-:S03]  /*31b0*/  FADD R42, R7, R42 ;  /* 0x0000002a072a7221 */ /* 0x002fc60000000000 */
[----:B------:R-:W-:Y:S01]  /*31c0*/  FFMA R5, R104, R5, R43 ;  /* 0x0000000568057223 */ /* 0x000fe2000000002b */
[----:B------:R-:W-:Y:S02]  /*31d0*/  IMAD.MOV.U32 R7, RZ, RZ, R55 ;  /* 0x000000ffff077224 */ /* 0x000fe400078e0037 */
[----:B------:R-:W-:Y:S01]  /*31e0*/  FFMA R6, R47, R6, R42 ;  /* 0x000000062f067223 */ /* 0x000fe2000000002a */
[----:B------:R-:W-:Y:S02]  /*31f0*/  WARPGROUP.DEPBAR.LE gsb0, 0x0 ;  /* 0x00008000000079c5 */ /* 0x000fe40000010000 */
[----:B------:R-:W-:Y:S05]  /*3200*/  @!P0 BRA `(.L_x_1) ;  /* 0xffffffe000ac8947 */ /* 0x000fea000383ffff */
.L_x_0:
[----:B------:R-:W-:Y:S01]  /*3210*/  FMUL R0, R87, 0.25 ;  /* 0x3e80000057007820 */ /* 0x000fe20000400000 */
[----:B------:R-:W-:Y:S01]  /*3220*/  FSETP.GT.AND P0, PT, |R5|, 8.50705917302346158658e+37, PT ;  /* 0x7e8000000500780b */ /* 0x000fe20003f04200 */
[----:B-1----:R-:W-:Y:S01]  /*3230*/  FMUL R7, R62, 0.25 ;  /* 0x3e8000003e077820 */ /* 0x002fe20000400000 */
[----:B------:R-:W-:Y:S01]  /*3240*/  FMUL R3, R86, 0.25 ;  /* 0x3e80000056037820 */ /* 0x000fe20000400000 */
[----:B------:R-:W-:Y:S01]  /*3250*/  FSETP.GT.AND P1, PT, |R6|, 8.50705917302346158658e+37, PT ;  /* 0x7e8000000600780b */ /* 0x000fe20003f24200 */
[----:B------:R-:W-:Y:S01]  /*3260*/  FMUL R2, R71, 0.25 ;  /* 0x3e80000047027820 */ /* 0x000fe20000400000 */
[----:B------:R-:W-:Y:S01]  /*3270*/  FSEL R19, R0, R87, P0 ;  /* 0x0000005700137208 */ /* 0x000fe20000000000 */
        /* <DEDUP_REMOVED lines=26> */
[C---:B------:R-:W-:Y:S01]  /*3420*/  IMAD.SHL.U32 R2, R125.reuse, 0x8, RZ ;  /* 0x000000087d027824 */ /* 0x040fe200078e00ff */
[----:B------:R-:W-:Y:S01]  /*3430*/  LOP3.LUT R37, R125, 0x8, RZ, 0xc0, !PT ;  /* 0x000000087d257812 */ /* 0x000fe200078ec0ff */
        /* <DEDUP_REMOVED lines=9> */
[----:B------:R-:W-:Y:S01]  /*34d0*/  LOP3.LUT R2, R2, 0xf80, RZ, 0xc0, !PT ;  /* 0x00000f8002027812 */ /* 0x000fe200078ec0ff */
[----:B------:R-:W-:Y:S01]  /*34e0*/  FMUL R16, R75, 0.25 ;  /* 0x3e8000004b107820 */ /* 0x000fe20000400000 */
[----:B------:R-:W-:Y:S01]  /*34f0*/  FSEL R72, R3, R72, P1 ;  /* 0x0000004803487208 */ /* 0x000fe20000800000 */
[----:B------:R-:W-:Y:S01]  /*3500*/  FMUL R3, R64, 0.25 ;  /* 0x3e80000040037820 */ /* 0x000fe20000400000 */
[----:B------:R-:W-:Y:S01]  /*3510*/  FSEL R61, R0, R61, P1 ;  /* 0x0000003d003d7208 */ /* 0x000fe20000800000 */
[----:B------:R-:W-:Y:S01]  /*3520*/  FMUL R17, R74, 0.25 ;  /* 0x3e8000004a117820 */ /* 0x000fe20000400000 */
[----:B------:R-:W-:Y:S01]  /*3530*/  LOP3.LUT R0, R125, 0x7, RZ, 0xc0, !PT ;  /* 0x000000077d007812 */ /* 0x000fe200078ec0ff */
[----:B------:R-:W-:Y:S01]  /*3540*/  FMUL R12, R67, 0.25 ;  /* 0x3e800000430c7820 */ /* 0x000fe20000400000 */
[----:B------:R-:W-:Y:S01]  /*3550*/  FSETP.GEU.AND P4, PT, |R5|, 1.175494350822287508e-38, PT ;  /* 0x008000000500780b */ /* 0x000fe20003f8e200 */
[----:B------:R-:W-:Y:S01]  /*3560*/  FMUL R13, R66, 0.25 ;  /* 0x3e800000420d7820 */ /* 0x000fe20000400000 */
[----:B------:R-:W-:Y:S01]  /*3570*/  LEA R8, R0, UR20, 0x4 ;  /* 0x0000001400087c11 */ /* 0x000fe2000f8e20ff */
[----:B------:R-:W-:Y:S01]  /*3580*/  FMUL R4, R57, 0.25 ;  /* 0x3e80000039047820 */ /* 0x000fe20000400000 */
[----:B------:R-:W-:Y:S01]  /*3590*/  FSETP.GEU.AND P3, PT, R5, 1.175494350822287508e-38, PT ;  /* 0x008000000500780b */ /* 0x000fe20003f6e000 */
[----:B------:R-:W-:Y:S01]  /*35a0*/  BAR.SYNC.DEFER_BLOCKING 0x0 ;  /* 0x0000000000007b1d */ /* 0x000fe20000010000 */
[----:B------:R-:W-:Y:S01]  /*35b0*/  FSEL R64, R3, R64, P1 ;  /* 0x0000004003407208 */ /* 0x000fe20000800000 */
[----:B------:R-:W-:-:S02]  /*35c0*/  IMAD R9, R37, 0x200, R8 ;  /* 0x0000020025097824 */ /* 0x000fc400078e0208 */
[----:B------:R-:W-:Y:S01]  /*35d0*/  FMUL R3, R56, 0.25 ;  /* 0x3e80000038037820 */ /* 0x000fe20000400000 */
[----:B------:R-:W-:Y:S01]  /*35e0*/  IMAD R33, R0, -0x8, R8 ;  /* 0xfffffff800217824 */ /* 0x000fe200078e0208 */
[----:B------:R-:W-:Y:S01]  /*35f0*/  FSETP.GEU.AND P2, PT, R6, 1.175494350822287508e-38, PT ;  /* 0x008000000600780b */ /* 0x000fe20003f4e000 */
[----:B------:R-:W-:Y:S02]  /*3600*/  IMAD.IADD R32, R2, 0x1, R9 ;  /* 0x0000000102207824 */ /* 0x000fe400078e0209 */
[----:B------:R-:W-:Y:S01]  /*3610*/  FMUL R2, R5, 8388608 ;  /* 0x4b00000005027820 */ /* 0x000fe20000400000 */
[----:B------:R-:W-:Y:S01]  /*3620*/  IMAD.SHL.U32 R0, R125, 0x4, RZ ;  /* 0x000000047d007824 */ /* 0x000fe200078e00ff */
[----:B------:R-:W-:Y:S01]  /*3630*/  FSEL R56, R3, R56, P1 ;  /* 0x0000003803387208 */ /* 0x000fe20000800000 */
[----:B------:R-:W-:Y:S01]  /*3640*/  FMUL R3, R6, 8388608 ;  /* 0x4b00000006037820 */ /* 0x000fe20000400000 */
[----:B------:R-:W-:Y:S01]  /*3650*/  FSEL R22, R22, R83, P0 ;  /* 0x0000005316167208 */ /* 0x000fe20000000000 */
[----:B------:R-:W-:Y:S01]  /*3660*/  @!P4 FMUL R7, R7, 16777216 ;  /* 0x4b8000000707c820 */ /* 0x000fe20000400000 */
[----:B------:R-:W-:Y:S01]  /*3670*/  FSEL R2, R2, R5, !P3 ;  /* 0x0000000502027208 */ /* 0x000fe20005800000 */
[----:B------:R-:W-:Y:S01]  /*3680*/  @P0 FMUL R5, R5, 0.25 ;  /* 0x3e80000005050820 */ /* 0x000fe20000400000 */
[----:B------:R-:W-:Y:S01]  /*3690*/  LOP3.LUT R0, R0, 0x3c0, RZ, 0xc0, !PT ;  /* 0x000003c000007812 */ /* 0x000fe200078ec0ff */
[----:B------:R-:W-:Y:S01]  /*36a0*/  @!P4 FMUL R19, R19, 16777216 ;  /* 0x4b8000001313c820 */ /* 0x000fe20000400000 */
[----:B------:R-:W-:Y:S01]  /*36b0*/  FSEL R3, R3, R6, !P2 ;  /* 0x0000000603037208 */ /* 0x000fe20005000000 */
[----:B------:R-:W-:Y:S01]  /*36c0*/  @!P4 FMUL R5, R5, 16777216 ;  /* 0x4b8000000505c820 */ /* 0x000fe20000400000 */
[----:B------:R-:W-:Y:S01]  /*36d0*/  VIADD R9, R2, 0xc0cafb0d ;  /* 0xc0cafb0d02097836 */ /* 0x000fe20000000000 */
[----:B------:R-:W-:Y:S01]  /*36e0*/  FSEL R27, R27, R82, P0 ;  /* 0x000000521b1b7208 */ /* 0x000fe20000000000 */
[----:B------:R-:W-:Y:S01]  /*36f0*/  IMAD.IADD R38, R0, 0x1, R33 ;  /* 0x0000000100267824 */ /* 0x000fe200078e0221 */
[----:B------:R-:W-:Y:S01]  /*3700*/  FSEL R16, R16, R75, P0 ;  /* 0x0000004b10107208 */ /* 0x000fe20000000000 */
[----:B------:R-:W-:Y:S01]  /*3710*/  VIADD R0, R3, 0xc0cafb0d ;  /* 0xc0cafb0d03007836 */ /* 0x000fe20000000000 */
[----:B------:R-:W0:Y:S01]  /*3720*/  MUFU.RCP R5, R5 ;  /* 0x0000000500057308 */ /* 0x000e220000001000 */
[----:B------:R-:W-:Y:S01]  /*3730*/  FSEL R17, R17, R74, P0 ;  /* 0x0000004a11117208 */ /* 0x000fe20000000000 */
[----:B------:R-:W-:Y:S01]  /*3740*/  @!P4 FMUL R18, R18, 16777216 ;  /* 0x4b8000001212c820 */ /* 0x000fe20000400000 */
[----:B------:R-:W-:Y:S01]  /*3750*/  FSEL R12, R12, R67, P0 ;  /* 0x000000430c0c7208 */ /* 0x000fe20000000000 */
[----:B------:R-:W-:Y:S01]  /*3760*/  @!P4 FMUL R22, R22, 16777216 ;  /* 0x4b8000001616c820 */ /* 0x000fe20000400000 */
[----:B------:R-:W-:Y:S01]  /*3770*/  LOP3.LUT R8, R0, 0xff800000, RZ, 0xc0, !PT ;  /* 0xff80000000087812 */ /* 0x000fe200078ec0ff */
[----:B------:R-:W-:Y:S01]  /*3780*/  @!P4 FMUL R27, R27, 16777216 ;  /* 0x4b8000001b1bc820 */ /* 0x000fe20000400000 */
[----:B------:R-:W-:Y:S01]  /*3790*/  FSEL R13, R13, R66, P0 ;  /* 0x000000420d0d7208 */ /* 0x000fe20000000000 */
[----:B------:R-:W-:Y:S01]  /*37a0*/  @!P4 FMUL R15, R15, 16777216 ;  /* 0x4b8000000f0fc820 */ /* 0x000fe20000400000 */
[----:B------:R-:W-:Y:S01]  /*37b0*/  I2FP.F32.S32 R34, R8 ;  /* 0x0000000800227245 */ /* 0x000fe20000201400 */
[----:B------:R-:W-:Y:S01]  /*37c0*/  IMAD.IADD R8, R3, 0x1, -R8 ;  /* 0x0000000103087824 */ /* 0x000fe200078e0a08 */
[----:B------:R-:W-:Y:S01]  /*37d0*/  LOP3.LUT R9, R9, 0xff800000, RZ, 0xc0, !PT ;  /* 0xff80000009097812 */ /* 0x000fe200078ec0ff */
[----:B------:R-:W-:Y:S01]  /*37e0*/  @!P4 FMUL R14, R14, 16777216 ;  /* 0x4b8000000e0ec820 */ /* 0x000fe20000400000 */
        /* <DEDUP_REMOVED lines=9> */
[----:B0-----:R-:W-:Y:S01]  /*3880*/  FMUL R51, R5, R7 ;  /* 0x0000000705337220 */ /* 0x001fe20000400000 */
[----:B------:R-:W-:-:S02]  /*3890*/  IMAD.MOV.U32 R7, RZ, RZ, 0x3dc6b27f ;  /* 0x3dc6b27fff077424 */ /* 0x000fc400078e00ff */
[----:B------:R-:W-:Y:S01]  /*38a0*/  FADD R8, R8, -1 ;  /* 0xbf80000008087421 */ /* 0x000fe20000000000 */
[----:B------:R-:W-:Y:S01]  /*38b0*/  FSEL R39, RZ, -23, P2 ;  /* 0xc1b80000ff277808 */ /* 0x000fe20001000000 */
[C---:B------:R-:W-:Y:S01]  /*38c0*/  FMUL R19, R5.reuse, R19 ;  /* 0x0000001305137220 */ /* 0x040fe20000400000 */
[----:B------:R-:W-:Y:S01]  /*38d0*/  I2FP.F32.S32 R36, R9 ;  /* 0x0000000900247245 */ /* 0x000fe20000201400 */
[----:B------:R-:W-:Y:S01]  /*38e0*/  FMUL R18, R5, R18 ;  /* 0x0000001205127220 */ /* 0x000fe20000400000 */
[----:B------:R-:W-:Y:S01]  /*38f0*/  LEA.HI R0, R37, R38, RZ, 0x1f ;  /* 0x0000002625007211 */ /* 0x000fe200078ff8ff */
[C---:B------:R-:W-:Y:S01]  /*3900*/  FMUL R22, R5.reuse, R22 ;  /* 0x0000001605167220 */ /* 0x040fe20000400000 */
[----:B------:R-:W-:Y:S01]  /*3910*/  FSETP.GEU.AND P0, PT, |R6|, 1.175494350822287508e-38, PT ;  /* 0x008000000600780b */ /* 0x000fe20003f0e200 */
[C---:B------:R-:W-:Y:S01]  /*3920*/  FMUL R27, R5.reuse, R27 ;  /* 0x0000001b051b7220 */ /* 0x040fe20000400000 */
        /* <DEDUP_REMOVED lines=10> */
[----:B------:R-:W-:Y:S01]  /*39d0*/  FMUL R45, R5, R58 ;  /* 0x0000003a052d7220 */ /* 0x000fe20000400000 */
[----:B------:R-:W-:-:S02]  /*39e0*/  IMAD.IADD R9, R2, 0x1, -R9 ;  /* 0x0000000102097824 */ /* 0x000fc400078e0a09 */
[----:B------:R-:W-:Y:S01]  /*39f0*/  FFMA.FTZ R5, R8, R7, -0.16845393180847167969 ;  /* 0xbe2c7f3008057423 */ /* 0x000fe20000010007 */
[----:B------:R-:W-:Y:S01]  /*3a00*/  FFMA.FTZ R39, R34, 1.1920928955078125e-07, R39 ;  /* 0x3400000022277823 */ /* 0x000fe20000010027 */
[----:B------:R-:W-:Y:S01]  /*3a10*/  @P1 FMUL R6, R6, 0.25 ;  /* 0x3e80000006061820 */ /* 0x000fe20000400000 */
[----:B------:R-:W-:Y:S01]  /*3a20*/  FADD R34, R9, -1 ;  /* 0xbf80000009227421 */ /* 0x000fe20000000000 */
[----:B------:R-:W-:Y:S01]  /*3a30*/  FFMA.FTZ R5, R8, R5, 0.1716887056827545166 ;  /* 0x3e2fcf2a08057423 */ /* 0x000fe20000010005 */
[----:B------:R-:W-:Y:S01]  /*3a40*/  FSEL R4, R4, R57, P1 ;  /* 0x0000003904047208 */ /* 0x000fe20000800000 */
[----:B------:R-:W-:Y:S01]  /*3a50*/  @!P0 FMUL R6, R6, 16777216 ;  /* 0x4b80000006068820 */ /* 0x000fe20000400000 */
[----:B------:R-:W-:Y:S01]  /*3a60*/  FFMA.FTZ R7, R34, R7, -0.16845393180847167969 ;  /* 0xbe2c7f3022077423 */ /* 0x000fe20000010007 */
[----:B------:R-:W-:Y:S01]  /*3a70*/  FFMA.FTZ R5, R8, R5, -0.17900948226451873779 ;  /* 0xbe374e4308057423 */ /* 0x000fe20000010005 */
[----:B------:R-:W-:Y:S01]  /*3a80*/  @!P0 FMUL R61, R61, 16777216 ;  /* 0x4b8000003d3d8820 */ /* 0x000fe20000400000 */
[----:B------:R-:W0:Y:S01]  /*3a90*/  MUFU.RCP R37, R6 ;  /* 0x0000000600257308 */ /* 0x000e220000001000 */
[----:B------:R-:W-:Y:S01]  /*3aa0*/  FFMA.FTZ R7, R34, R7, 0.1716887056827545166 ;  /* 0x3e2fcf2a22077423 */ /* 0x000fe20000010007 */
[----:B------:R-:W-:Y:S01]  /*3ab0*/  FFMA.FTZ R5, R8, R5, 0.20512372255325317383 ;  /* 0x3e520bf408057423 */ /* 0x000fe20000010005 */
[----:B------:R-:W-:Y:S01]  /*3ac0*/  @!P0 FMUL R4, R4, 16777216 ;  /* 0x4b80000004048820 */ /* 0x000fe20000400000 */
[----:B------:R-:W-:Y:S01]  /*3ad0*/  @!P0 FMUL R65, R65, 16777216 ;  /* 0x4b80000041418820 */ /* 0x000fe20000400000 */
[----:B------:R-:W-:Y:S01]  /*3ae0*/  FFMA.FTZ R7, R34, R7, -0.17900948226451873779 ;  /* 0xbe374e4322077423 */ /* 0x000fe20000010007 */
[----:B------:R-:W-:Y:S01]  /*3af0*/  FFMA.FTZ R5, R8, R5, -0.24046532809734344482 ;  /* 0xbe763c8b08057423 */ /* 0x000fe20000010005 */
[----:B------:R-:W-:Y:S01]  /*3b00*/  @!P0 FMUL R60, R60, 16777216 ;  /* 0x4b8000003c3c8820 */ /* 0x000fe20000400000 */
[----:B------:R-:W-:Y:S01]  /*3b10*/  @!P0 FMUL R56, R56, 16777216 ;  /* 0x4b80000038388820 */ /* 0x000fe20000400000 */
[----:B------:R-:W-:Y:S01]  /*3b20*/  FFMA.FTZ R7, R34, R7, 0.20512372255325317383 ;  /* 0x3e520bf422077423 */ /* 0x000fe20000010007 */
[----:B------:R-:W-:Y:S01]  /*3b30*/  FFMA.FTZ R5, R8, R5, 0.28857114911079406738 ;  /* 0x3e93bf9908057423 */ /* 0x000fe20000010005 */
[----:B------:R-:W1:Y:S01]  /*3b40*/  LDC R20, c[0x0][0x278] ;  /* 0x00009e00ff147b82 */ /* 0x000e620000000800 */
[----:B------:R-:W-:Y:S01]  /*3b50*/  SHF.R.U32.HI R23, RZ, 0x8, R125 ;  /* 0x00000008ff177819 */ /* 0x000fe2000001167d */
[----:B------:R-:W-:Y:S01]  /*3b60*/  FFMA.FTZ R7, R34, R7, -0.24046532809734344482 ;  /* 0xbe763c8b22077423 */ /* 0x000fe20000010007 */
[----:B------:R-:W-:Y:S01]  /*3b70*/  FFMA.FTZ R5, R8, R5, -0.36067417263984680176 ;  /* 0xbeb8aa4908057423 */ /* 0x000fe20000010005 */
[----:B------:R-:W-:Y:S01]  /*3b80*/  FMUL R24, R85, 0.25 ;  /* 0x3e80000055187820 */ /* 0x000fe20000400000 */
[----:B------:R-:W-:Y:S01]  /*3b90*/  SGXT.U32 R23, R23, 0x1 ;  /* 0x000000011717781a */ /* 0x000fe20000000000 */
[----:B------:R-:W-:Y:S01]  /*3ba0*/  FFMA.FTZ R9, R34, R7, 0.28857114911079406738 ;  /* 0x3e93bf9922097423 */ /* 0x000fe20000010007 */
[----:B------:R-:W-:Y:S01]  /*3bb0*/  FFMA.FTZ R7, R8, R5, 0.48089820146560668945 ;  /* 0x3ef6384a08077423 */ /* 0x000fe20000010005 */
[C---:B0-----:R-:W-:Y:S01]  /*3bc0*/  FMUL R61, R37.reuse, R61 ;  /* 0x0000003d253d7220 */ /* 0x041fe20000400000 */
[C---:B------:R-:W-:Y:S01]  /*3bd0*/  FMUL R6, R37.reuse, R4 ;  /* 0x0000000425067220 */ /* 0x040fe20000400000 */
[----:B------:R-:W-:Y:S01]  /*3be0*/  FFMA.FTZ R9, R34, R9, -0.36067417263984680176 ;  /* 0xbeb8aa4922097423 */ /* 0x000fe20000010009 */
[----:B------:R-:W-:Y:S01]  /*3bf0*/  FFMA.FTZ R7, R8, R7, -0.72134751081466674805 ;  /* 0xbf38aa3b08077423 */ /* 0x000fe20000010007 */
[C---:B------:R-:W-:Y:S01]  /*3c00*/  FMUL R50, R37.reuse, R65 ;  /* 0x0000004125327220 */ /* 0x040fe20000400000 */
[C---:B------:R-:W-:Y:S01]  /*3c10*/  FMUL R60, R37.reuse, R60 ;  /* 0x0000003c253c7220 */ /* 0x040fe20000400000 */
[----:B------:R-:W-:Y:S01]  /*3c20*/  FFMA.FTZ R9, R34, R9, 0.48089820146560668945 ;  /* 0x3ef6384a22097423 */ /* 0x000fe20000010009 */
[----:B------:R-:W-:Y:S01]  /*3c30*/  FMUL R65, R37, R56 ;  /* 0x0000003825417220 */ /* 0x000fe20000400000 */
[----:B------:R-:W-:Y:S01]  /*3c40*/  FMUL R7, R8, R7 ;  /* 0x0000000708077220 */ /* 0x000fe20000400000 */
[----:B------:R-:W-:Y:S01]  /*3c50*/  F2FP.F16.F32.PACK_AB R5, R61, R6 ;  /* 0x000000063d05723e */ /* 0x000fe200000000ff */
[----:B------:R-:W-:Y:S01]  /*3c60*/  FMUL R67, R80, 0.25 ;  /* 0x3e80000050437820 */ /* 0x000fe20000400000 */
[----:B------:R-:W-:Y:S01]  /*3c70*/  F2FP.F16.F32.PACK_AB R6, R62, R45 ;  /* 0x0000002d3e06723e */ /* 0x000fe200000000ff */
[----:B------:R-:W-:Y:S01]  /*3c80*/  FFMA.FTZ R45, R34, R9, -0.72134751081466674805 ;  /* 0xbf38aa3b222d7423 */ /* 0x000fe20000010009 */
[----:B------:R-:W-:Y:S01]  /*3c90*/  FMUL R9, R8, R7 ;  /* 0x0000000708097220 */ /* 0x000fe20000400000 */
[----:B------:R-:W-:Y:S01]  /*3ca0*/  F2FP.F16.F32.PACK_AB R4, R60, R65 ;  /* 0x000000413c04723e */ /* 0x000fe200000000ff */
[----:B------:R-:W-:Y:S01]  /*3cb0*/  FMUL R28, R77, 0.25 ;  /* 0x3e8000004d1c7820 */ /* 0x000fe20000400000 */
[----:B------:R-:W-:Y:S01]  /*3cc0*/  F2FP.F16.F32.PACK_AB R7, R38, R51 ;  /* 0x000000332607723e */ /* 0x000fe200000000ff */
[----:B-1----:R-:W-:Y:S01]  /*3cd0*/  IMAD R23, R23, R20, RZ ;  /* 0x0000001417177224 */ /* 0x002fe200078e02ff */
[----:B------:R-:W-:Y:S01]  /*3ce0*/  LOP3.LUT R51, R125, 0x1ff, RZ, 0xc0, !PT ;  /* 0x000001ff7d337812 */ /* 0x000fe200078ec0ff */
[----:B------:R-:W-:Y:S01]  /*3cf0*/  FMUL R45, R34, R45 ;  /* 0x0000002d222d7220 */ /* 0x000fe20000400000 */
[----:B------:R-:W-:Y:S01]  /*3d00*/  FSEL R24, R24, R85, P1 ;  /* 0x0000005518187208 */ /* 0x000fe20000800000 */
[----:B------:R-:W-:Y:S01]  /*3d10*/  STSM.16.M88.4 [R32], R4 ;  /* 0x0000000420007844 */ /* 0x000fe20000000200 */
[----:B------:R-:W-:Y:S01]  /*3d20*/  LEA R51, R51, UR20, 0x4 ;  /* 0x0000001433337c11 */ /* 0x000fe2000f8e20ff */
[----:B------:R-:W-:Y:S01]  /*3d30*/  IMAD R25, R20, 0x2, R23 ;  /* 0x0000000214197824 */ /* 0x000fe200078e0217 */
[----:B------:R-:W-:Y:S01]  /*3d40*/  FSEL R67, R67, R80, P1 ;  /* 0x0000005043437208 */ /* 0x000fe20000800000 */
[----:B------:R-:W-:Y:S01]  /*3d50*/  BAR.SYNC.DEFER_BLOCKING 0x0 ;  /* 0x0000000000007b1d */ /* 0x000fe20000010000 */
[----:B------:R-:W-:Y:S01]  /*3d60*/  FSEL R28, R28, R77, P1 ;  /* 0x0000004d1c1c7208 */ /* 0x000fe20000800000 */
[----:B------:R-:W-:Y:S01]  /*3d70*/  IMAD R59, R20, 0x2, R25 ;  /* 0x00000002143b7824 */ /* 0x000fe200078e0219 */
[----:B------:R-:W-:Y:S01]  /*3d80*/  ISETP.GE.U32.AND P1, PT, R3, 0x7f800000, PT ;  /* 0x7f8000000300780c */ /* 0x000fe20003f26070 */
[----:B------:R-:W-:Y:S01]  /*3d90*/  FFMA.FTZ R8, R8, 1.4426950216293334961, R9 ;  /* 0x3fb8aa3b08087823 */ /* 0x000fe20000010009 */
[----:B------:R-:W-:Y:S01]  /*3da0*/  ISETP.GE.U32.AND P2, PT, R2, 0x7f800000, PT ;  /* 0x7f8000000200780c */ /* 0x000fe20003f46070 */
[----:B------:R-:W-:Y:S01]  /*3db0*/  FMUL R45, R34, R45 ;  /* 0x0000002d222d7220 */ /* 0x000fe20000400000 */
[----:B------:R-:W-:Y:S01]  /*3dc0*/  FSEL R41, RZ, -23, P3 ;  /* 0xc1b80000ff297808 */ /* 0x000fe20001800000 */
[----:B------:R-:W-:Y:S01]  /*3dd0*/  @!P0 FMUL R69, R69, 16777216 ;  /* 0x4b80000045458820 */ /* 0x000fe20000400000 */
[----:B------:R-:W-:Y:S01]  /*3de0*/  @!P0 FMUL R68, R68, 16777216 ;  /* 0x4b80000044448820 */ /* 0x000fe20000400000 */
[----:B------:R-:W-:Y:S01]  /*3df0*/  @!P0 FMUL R64, R64, 16777216 ;  /* 0x4b80000040408820 */ /* 0x000fe20000400000 */
[----:B------:R-:W-:-:S02]  /*3e00*/  IMAD R21, R20, 0x2, R59 ;  /* 0x0000000214157824 */ /* 0x000fc400078e023b */
[----:B------:R-:W-:Y:S01]  /*3e10*/  FFMA.FTZ R41, R36, 1.1920928955078125e-07, R41 ;  /* 0x3400000024297823 */ /* 0x000fe20000010029 */
[----:B------:R-:W-:Y:S01]  /*3e20*/  FFMA.FTZ R34, R34, 1.4426950216293334961, R45 ;  /* 0x3fb8aa3b22227823 */ /* 0x000fe2000001002d */
[----:B------:R-:W-:Y:S01]  /*3e30*/  FADD R39, R39, R8 ;  /* 0x0000000827277221 */ /* 0x000fe20000000000 */
[C---:B------:R-:W-:Y:S01]  /*3e40*/  FMUL R69, R37.reuse, R69 ;  /* 0x0000004525457220 */ /* 0x040fe20000400000 */
[C---:B------:R-:W-:Y:S01]  /*3e50*/  FMUL R68, R37.reuse, R68 ;  /* 0x0000004425447220 */ /* 0x040fe20000400000 */
[----:B------:R-:W-:Y:S01]  /*3e60*/  FMUL R49, R37, R64 ;  /* 0x0000004025317220 */ /* 0x000fe20000400000 */
[----:B------:R-:W-:Y:S02]  /*3e70*/  @P1 IMAD.MOV.U32 R8, RZ, RZ, 0x7f800000 ;  /* 0x7f800000ff081424 */ /* 0x000fe400078e00ff */
[----:B------:R-:W-:Y:S01]  /*3e80*/  FADD R41, R41, R34 ;  /* 0x0000002229297221 */ /* 0x000fe20000000000 */
[----:B------:R-:W-:Y:S01]  /*3e90*/  @P2 IMAD.MOV.U32 R9, RZ, RZ, 0x7f800000 ;  /* 0x7f800000ff092424 */ /* 0x000fe200078e00ff */
[----:B------:R-:W-:Y:S01]  /*3ea0*/  F2FP.F16.F32.PACK_AB R10, R10, R13 ;  /* 0x0000000d0a0a723e */ /* 0x000fe200000000ff */
[----:B------:R-:W-:-:S02]  /*3eb0*/  IMAD R30, R20, 0x2, R21 ;  /* 0x00000002141e7824 */ /* 0x000fc400078e0215 */
[----:B------:R-:W-:Y:S01]  /*3ec0*/  @P1 FFMA.FTZ R39, R3, R8, +INF ;  /* 0x7f80000003271423 */ /* 0x000fe20000010008 */
[----:B------:R-:W0:Y:S01]  /*3ed0*/  LDS.128 R4, [R51] ;  /* 0x0000000033047984 */ /* 0x000e220000000c00 */
[----:B------:R-:W-:Y:S01]  /*3ee0*/  @P2 FFMA.FTZ R41, R2, R9, +INF ;  /* 0x7f80000002292423 */ /* 0x000fe20000010009 */
[----:B------:R-:W-:Y:S01]  /*3ef0*/  IMAD R29, R20, 0x2, R30 ;  /* 0x00000002141d7824 */ /* 0x000fe200078e021e */
[----:B------:R-:W-:Y:S01]  /*3f00*/  F2FP.F16.F32.PACK_AB R8, R68, R49 ;  /* 0x000000314408723e */ /* 0x000fe200000000ff */
[----:B------:R-:W-:Y:S01]  /*3f10*/  @!P0 FMUL R28, R28, 16777216 ;  /* 0x4b8000001c1c8820 */ /* 0x000fe20000400000 */
[----:B------:R-:W-:Y:S01]  /*3f20*/  F2FP.F16.F32.PACK_AB R9, R69, R50 ;  /* 0x000000324509723e */ /* 0x000fe200000000ff */
[----:B------:R-:W-:Y:S01]  /*3f30*/  IMAD R57, R20, 0x2, R29 ;  /* 0x0000000214397824 */ /* 0x000fe200078e021d */
[----:B------:R-:W-:Y:S01]  /*3f40*/  F2FP.F16.F32.PACK_AB R11, R11, R12 ;  /* 0x0000000c0b0b723e */ /* 0x000fe200000000ff */
[----:B------:R-:W-:Y:S01]  /*3f50*/  BAR.SYNC.DEFER_BLOCKING 0x0 ;  /* 0x0000000000007b1d */ /* 0x000fe20000010000 */
[----:B------:R-:W-:Y:S01]  /*3f60*/  @!P0 FMUL R76, R76, 16777216 ;  /* 0x4b8000004c4c8820 */ /* 0x000fe20000400000 */
[----:B------:R-:W-:-:S02]  /*3f70*/  IMAD R54, R20, 0x2, R57 ;  /* 0x0000000214367824 */ /* 0x000fc400078e0239 */
[----:B------:R-:W-:Y:S01]  /*3f80*/  @!P0 FMUL R73, R73, 16777216 ;  /* 0x4b80000049498820 */ /* 0x000fe20000400000 */
[----:B------:R-:W-:Y:S01]  /*3f90*/  @!P0 FMUL R72, R72, 16777216 ;  /* 0x4b80000048488820 */ /* 0x000fe20000400000 */
[C---:B------:R-:W-:Y:S01]  /*3fa0*/  FMUL R28, R37.reuse, R28 ;  /* 0x0000001c251c7220 */ /* 0x040fe20000400000 */
[C---:B------:R-:W-:Y:S02]  /*3fb0*/  IMAD R35, R20.reuse, 0x2, R54 ;  /* 0x0000000214237824 */ /* 0x040fe400078e0236 */
[C---:B------:R-:W-:Y:S01]  /*3fc0*/  FMUL R76, R37.reuse, R76 ;  /* 0x0000004c254c7220 */ /* 0x040fe20000400000 */
[C---:B------:R-:W-:Y:S01]  /*3fd0*/  FMUL R73, R37.reuse, R73 ;  /* 0x0000004925497220 */ /* 0x040fe20000400000 */
[----:B------:R-:W-:Y:S01]  /*3fe0*/  FMUL R71, R37, R72 ;  /* 0x0000004825477220 */ /* 0x000fe20000400000 */
[----:B------:R-:W-:Y:S02]  /*3ff0*/  IMAD R31, R20, 0x2, R35 ;  /* 0x00000002141f7824 */ /* 0x000fe400078e0223 */
[----:B------:R-:W-:Y:S01]  /*4000*/  @!P0 FMUL R24, R24, 16777216 ;  /* 0x4b80000018188820 */ /* 0x000fe20000400000 */
[----:B------:R-:W-:Y:S01]  /*4010*/  @!P0 FMUL R26, R26, 16777216 ;  /* 0x4b8000001a1a8820 */ /* 0x000fe20000400000 */
[----:B------:R-:W-:Y:S01]  /*4020*/  @!P0 FMUL R81, R81, 16777216 ;  /* 0x4b80000051518820 */ /* 0x000fe20000400000 */
[----:B------:R-:W-:-:S02]  /*4030*/  IMAD R33, R20, 0x2, R31 ;  /* 0x0000000214217824 */ /* 0x000fc400078e021f */
[----:B------:R-:W-:Y:S01]  /*4040*/  @!P0 FMUL R67, R67, 16777216 ;  /* 0x4b80000043438820 */ /* 0x000fe20000400000 */
[----:B------:R-:W1:Y:S01]  /*4050*/  S2R R102, SR_CTAID.X ;  /* 0x0000000000667919 */ /* 0x000e620000002500 */
[----:B------:R-:W-:Y:S01]  /*4060*/  F2FP.F16.F32.PACK_AB R12, R76, R71 ;  /* 0x000000474c0c723e */ /* 0x000fe200000000ff */
[----:B------:R-:W-:Y:S01]  /*4070*/  IMAD R53, R20, 0x2, R33 ;  /* 0x0000000214357824 */ /* 0x000fe200078e0221 */
[----:B------:R-:W-:Y:S01]  /*4080*/  F2FP.F16.F32.PACK_AB R13, R28, R73 ;  /* 0x000000491c0d723e */ /* 0x000fe200000000ff */
[----:B------:R-:W-:Y:S01]  /*4090*/  FMUL R24, R37, R24 ;  /* 0x0000001825187220 */ /* 0x000fe20000400000 */
[----:B------:R-:W-:Y:S01]  /*40a0*/  F2FP.F16.F32.PACK_AB R14, R14, R17 ;  /* 0x000000110e0e723e */ /* 0x000fe200000000ff */
[C---:B------:R-:W-:Y:S01]  /*40b0*/  IMAD R52, R20.reuse, 0x2, R53 ;  /* 0x0000000214347824 */ /* 0x040fe200078e0235 */
[----:B------:R-:W-:Y:S01]  /*40c0*/  F2FP.F16.F32.PACK_AB R15, R15, R16 ;  /* 0x000000100f0f723e */ /* 0x000fe200000000ff */
[----:B------:R-:W-:Y:S01]  /*40d0*/  STSM.16.M88.4 [R32], R8 ;  /* 0x0000000820007844 */ /* 0x000fe20000000200 */
[----:B------:R-:W-:Y:S01]  /*40e0*/  FMUL R26, R37, R26 ;  /* 0x0000001a251a7220 */ /* 0x000fe20000400000 */
[----:B------:R-:W-:-:S02]  /*40f0*/  IMAD R47, R20, 0x2, R52 ;  /* 0x00000002142f7824 */ /* 0x000fc400078e0234 */
[C---:B------:R-:W-:Y:S01]  /*4100*/  FMUL R63, R37.reuse, R81 ;  /* 0x00000051253f7220 */ /* 0x040fe20000400000 */
[----:B------:R-:W-:Y:S01]  /*4110*/  BAR.SYNC.DEFER_BLOCKING 0x0 ;  /* 0x0000000000007b1d */ /* 0x000fe20000010000 */
[----:B------:R-:W-:Y:S01]  /*4120*/  FMUL R67, R37, R67 ;  /* 0x0000004325437220 */ /* 0x000fe20000400000 */
[----:B------:R-:W-:Y:S01]  /*4130*/  IMAD R46, R20, 0x2, R47 ;  /* 0x00000002142e7824 */ /* 0x000fe200078e022f */
[----:B------:R-:W-:Y:S02]  /*4140*/  FSETP.NEU.AND P0, PT, R3, RZ, PT ;  /* 0x000000ff0300720b */ /* 0x000fe40003f0d000 */
[----:B------:R-:W-:Y:S01]  /*4150*/  FSETP.NEU.AND P1, PT, R2, RZ, PT ;  /* 0x000000ff0200720b */ /* 0x000fe20003f2d000 */
[----:B------:R-:W-:Y:S02]  /*4160*/  IMAD R43, R20, 0x2, R46 ;  /* 0x00000002142b7824 */ /* 0x000fe400078e022e */
[----:B------:R-:W2:Y:S01]  /*4170*/  LDC.64 R2, c[0x0][0x228] ;  /* 0x00008a00ff027b82 */ /* 0x000ea20000000a00 */
[----:B------:R-:W-:Y:S01]  /*4180*/  ULDC.64 UR4, c[0x0][0x270] ;  /* 0x00009c0000047ab9 */ /* 0x000fe20000000a00 */
[----:B------:R-:W-:Y:S01]  /*4190*/  F2FP.F16.F32.PACK_AB R16, R26, R67 ;  /* 0x000000431a10723e */ /* 0x000fe200000000ff */
[----:B------:R-:W-:Y:S01]  /*41a0*/  IMAD R42, R20, 0x2, R43 ;  /* 0x00000002142a7824 */ /* 0x000fe200078e022b */
[----:B------:R-:W-:Y:S01]  /*41b0*/  UIMAD UR4, UR7, UR4, URZ ;  /* 0x00000004070472a4 */ /* 0x000fe2000f8e023f */
[----:B------:R-:W-:-:S02]  /*41c0*/  F2FP.F16.F32.PACK_AB R18, R18, R27 ;  /* 0x0000001b1212723e */ /* 0x000fc400000000ff */
[C---:B------:R-:W-:Y:S01]  /*41d0*/  IMAD R36, R20.reuse, 0x2, R42 ;  /* 0x0000000214247824 */ /* 0x040fe200078e022a */
[----:B------:R-:W-:Y:S02]  /*41e0*/  F2FP.F16.F32.PACK_AB R19, R19, R22 ;  /* 0x000000161313723e */ /* 0x000fe400000000ff */
[----:B------:R-:W-:Y:S01]  /*41f0*/  FSEL R41, R41, -INF , P1 ;  /* 0xff80000029297808 */ /* 0x000fe20000800000 */
[----:B------:R-:W-:Y:S01]  /*4200*/  IMAD R37, R20, 0x2, R36 ;  /* 0x0000000214257824 */ /* 0x000fe200078e0224 */
[----:B-1----:R-:W-:-:S03]  /*4210*/  PRMT R102, R125, 0x6540, R102 ;  /* 0x000065407d667816 */ /* 0x002fc60000000066 */
[----:B------:R-:W-:Y:S01]  /*4220*/  IMAD R38, R20, 0x2, R37 ;  /* 0x0000000214267824 */ /* 0x000fe200078e0225 */
[----:B------:R-:W1:Y:S01]  /*4230*/  LDS.128 R8, [R51] ;  /* 0x0000000033087984 */ /* 0x000e620000000c00 */
[----:B------:R-:W-:Y:S01]  /*4240*/  IMAD R34, R102, UR5, RZ ;  /* 0x0000000566227c24 */ /* 0x000fe2000f8e02ff */
[----:B------:R-:W-:Y:S01]  /*4250*/  USHF.L.U32 UR5, UR4, 0x1, URZ ;  /* 0x0000000104057899 */ /* 0x000fe2000800063f */
[----:B------:R-:W-:Y:S01]  /*4260*/  IMAD R44, R20, 0x2, R38 ;  /* 0x00000002142c7824 */ /* 0x000fe200078e0226 */
[----:B------:R-:W-:Y:S01]  /*4270*/  BAR.SYNC.DEFER_BLOCKING 0x0 ;  /* 0x0000000000007b1d */ /* 0x000fe20000010000 */
[----:B------:R-:W-:Y:S02]  /*4280*/  IMAD.SHL.U32 R17, R34, 0x2, RZ ;  /* 0x0000000222117824 */ /* 0x000fe400078e00ff */
[----:B------:R-:W-:Y:S02]  /*4290*/  IMAD R45, R20, 0x2, R44 ;  /* 0x00000002142d7824 */ /* 0x000fe400078e022c */
[----:B------:R-:W-:Y:S01]  /*42a0*/  IMAD.HI R34, R34, 0x2, RZ ;  /* 0x0000000222227827 */ /* 0x000fe200078e02ff */
[----:B--2---:R-:W-:Y:S01]  /*42b0*/  IADD3 R64, P2, P3, R17, UR5, R2 ;  /* 0x0000000511407c10 */ /* 0x004fe2000fb5e002 */
[----:B------:R-:W-:Y:S01]  /*42c0*/  UIMAD.WIDE UR4, UR4, 0x2, URZ ;  /* 0x00000002040478a5 */ /* 0x000fe2000f8e023f */
[----:B------:R-:W-:Y:S01]  /*42d0*/  F2FP.F16.F32.PACK_AB R17, R24, R63 ;  /* 0x0000003f1811723e */ /* 0x000fe200000000ff */
[----:B------:R-:W-:Y:S01]  /*42e0*/  IMAD R48, R20, 0x2, R45 ;  /* 0x0000000214307824 */ /* 0x000fe200078e022d */
[----:B------:R-:W-:-:S02]  /*42f0*/  LEA R2, P6, R21, R64, 0x1 ;  /* 0x0000004015027211 */ /* 0x000fc400078c08ff */
[-C--:B------:R-:W-:Y:S01]  /*4300*/  LEA R24, P4, R25, R64.reuse, 0x1 ;  /* 0x0000004019187211 */ /* 0x080fe200078808ff */
[----:B------:R-:W-:Y:S01]  /*4310*/  IMAD R49, R20, 0x2, R48 ;  /* 0x0000000214317824 */ /* 0x000fe200078e0230 */
[----:B------:R-:W-:Y:S01]  /*4320*/  IADD3.X R80, R34, UR5, R3, P2, P3 ;  /* 0x0000000522507c10 */ /* 0x000fe200097e6403 */
[----:B------:R-:W-:Y:S01]  /*4330*/  ULDC UR4, c[0x0][0x27c] ;  /* 0x00009f0000047ab9 */ /* 0x000fe20000000800 */
[-C--:B------:R-:W-:Y:S01]  /*4340*/  LEA R26, P2, R23, R64.reuse, 0x1 ;  /* 0x00000040171a7211 */ /* 0x080fe200078408ff */
[C---:B------:R-:W-:Y:S01]  /*4350*/  IMAD R50, R20.reuse, 0x2, R49 ;  /* 0x0000000214327824 */ /* 0x040fe200078e0231 */
[----:B------:R-:W-:Y:S01]  /*4360*/  LEA R22, P3, R59, R64, 0x1 ;  /* 0x000000403b167211 */ /* 0x000fe200078608ff */
[----:B------:R-:W-:Y:S01]  /*4370*/  UIMAD UR4, UR7, UR4, URZ ;  /* 0x00000004070472a4 */ /* 0x000fe2000f8e023f */
[-C--:B------:R-:W-:Y:S01]  /*4380*/  LEA.HI.X.SX32 R27, R23, R80.reuse, 0x1, P2 ;  /* 0x00000050171b7211 */ /* 0x080fe200010f0eff */
[C---:B------:R-:W-:Y:S01]  /*4390*/  IMAD R60, R20.reuse, 0x2, R50 ;  /* 0x00000002143c7824 */ /* 0x040fe200078e0232 */
[-C--:B------:R-:W-:Y:S01]  /*43a0*/  LEA.HI.X.SX32 R3, R21, R80.reuse, 0x1, P6 ;  /* 0x0000005015037211 */ /* 0x080fe200030f0eff */
[----:B------:R-:W-:Y:S01]  /*43b0*/  USHF.L.U32 UR6, UR4, 0x2, URZ ;  /* 0x0000000204067899 */ /* 0x000fe2000800063f */
[----:B------:R-:W-:Y:S01]  /*43c0*/  STSM.16.M88.4 [R32], R12 ;  /* 0x0000000c20007844 */ /* 0x000fe20000000200 */
[C---:B------:R-:W-:Y:S01]  /*43d0*/  IMAD R61, R20.reuse, 0x2, R60 ;  /* 0x00000002143d7824 */ /* 0x040fe200078e023c */
[----:B------:R-:W-:Y:S01]  /*43e0*/  LEA.HI.X.SX32 R23, R59, R80, 0x1, P3 ;  /* 0x000000503b177211 */ /* 0x000fe200018f0eff */
[----:B------:R-:W-:Y:S01]  /*43f0*/  UIMAD.WIDE UR4, UR4, 0x4, URZ ;  /* 0x00000004040478a5 */ /* 0x000fe2000f8e023f */
[----:B------:R-:W-:Y:S01]  /*4400*/  BAR.SYNC.DEFER_BLOCKING 0x0 ;  /* 0x0000000000007b1d */ /* 0x000fe20000010000 */
[----:B------:R-:W-:Y:S01]  /*4410*/  IMAD R65, R20, 0x2, R61 ;  /* 0x0000000214417824 */ /* 0x000fe200078e023d */
[----:B------:R-:W-:-:S02]  /*4420*/  LEA R34, P6, R35, R64, 0x1 ;  /* 0x0000004023227211 */ /* 0x000fc400078c08ff */
[-C--:B------:R-:W-:Y:S01]  /*4430*/  LEA.HI.X.SX32 R25, R25, R80.reuse, 0x1, P4 ;  /* 0x0000005019197211 */ /* 0x080fe200020f0eff */
[C---:B------:R-:W-:Y:S01]  /*4440*/  IMAD R73, R20.reuse, 0x2, R65 ;  /* 0x0000000214497824 */ /* 0x040fe200078e0241 */
[----:B------:R-:W-:Y:S02]  /*4450*/  LEA.HI.X.SX32 R35, R35, R80, 0x1, P6 ;  /* 0x0000005023237211 */ /* 0x000fe400030f0eff */
[-C--:B------:R-:W-:Y:S01]  /*4460*/  LEA R62, P6, R47, R64.reuse, 0x1 ;  /* 0x000000402f3e7211 */ /* 0x080fe200078c08ff */
[C---:B------:R-:W-:Y:S01]  /*4470*/  IMAD R79, R20.reuse, 0x2, R73 ;  /* 0x00000002144f7824 */ /* 0x040fe200078e0249 */
[----:B------:R-:W-:Y:S02]  /*4480*/  LEA R28, P2, R29, R64, 0x1 ;  /* 0x000000401d1c7211 */ /* 0x000fe400078408ff */
[----:B------:R-:W-:Y:S01]  /*4490*/  LEA.HI.X.SX32 R63, R47, R80, 0x1, P6 ;  /* 0x000000502f3f7211 */ /* 0x000fe200030f0eff */
[----:B------:R-:W-:Y:S01]  /*44a0*/  IMAD R81, R20, 0x2, R79 ;  /* 0x0000000214517824 */ /* 0x000fe200078e024f */
[----:B------:R-:W-:-:S02]  /*44b0*/  LEA R74, P6, R37, R64, 0x1 ;  /* 0x00000040254a7211 */ /* 0x000fc400078c08ff */
[----:B------:R-:W-:Y:S01]  /*44c0*/  LEA.HI.X.SX32 R29, R29, R80, 0x1, P2 ;  /* 0x000000501d1d7211 */ /* 0x000fe200010f0eff */
[----:B------:R-:W-:Y:S01]  /*44d0*/  IMAD R91, R20, 0x2, R81 ;  /* 0x00000002145b7824 */ /* 0x000fe200078e0251 */
[C---:B------:R-:W-:Y:S02]  /*44e0*/  LEA R20, P5, R30.reuse, R64, 0x1 ;  /* 0x000000401e147211 */ /* 0x040fe400078a08ff */
[-C--:B------:R-:W-:Y:S02]  /*44f0*/  LEA.HI.X.SX32 R75, R37, R80.reuse, 0x1, P6 ;  /* 0x00000050254b7211 */ /* 0x080fe400030f0eff */
[----:B------:R-:W-:Y:S01]  /*4500*/  LEA.HI.X.SX32 R21, R30, R80, 0x1, P5 ;  /* 0x000000501e157211 */ /* 0x000fe200028f0eff */
[----:B------:R-:W2:Y:S01]  /*4510*/  LDS.128 R12, [R51] ;  /* 0x00000000330c7984 */ /* 0x000ea20000000c00 */
[----:B------:R-:W-:Y:S01]  /*4520*/  BAR.SYNC.DEFER_BLOCKING 0x0 ;  /* 0x0000000000007b1d */ /* 0x000fe20000010000 */
[-C--:B------:R-:W-:Y:S02]  /*4530*/  LEA R30, P5, R31, R64.reuse, 0x1 ;  /* 0x000000401f1e7211 */ /* 0x080fe400078a08ff */
[----:B------:R-:W-:-:S02]  /*4540*/  LEA R82, P6, R49, R64, 0x1 ;  /* 0x0000004031527211 */ /* 0x000fc400078c08ff */
[----:B------:R-:W-:Y:S02]  /*4550*/  LEA.HI.X.SX32 R31, R31, R80, 0x1, P5 ;  /* 0x000000501f1f7211 */ /* 0x000fe400028f0eff */
[C---:B------:R-:W-:Y:S02]  /*4560*/  LEA R66, P5, R46.reuse, R64, 0x1 ;  /* 0x000000402e427211 */ /* 0x040fe400078a08ff */
[-C--:B------:R-:W-:Y:S02]  /*4570*/  LEA.HI.X.SX32 R83, R49, R80.reuse, 0x1, P6 ;  /* 0x0000005031537211 */ /* 0x080fe400030f0eff */
[----:B------:R-:W-:Y:S02]  /*4580*/  LEA.HI.X.SX32 R67, R46, R80, 0x1, P5 ;  /* 0x000000502e437211 */ /* 0x000fe400028f0eff */
[-C--:B------:R-:W-:Y:S02]  /*4590*/  LEA R46, P5, R38, R64.reuse, 0x1 ;  /* 0x00000040262e7211 */ /* 0x080fe400078a08ff */
[----:B------:R-:W-:-:S02]  /*45a0*/  LEA R72, P6, R73, R64, 0x1 ;  /* 0x0000004049487211 */ /* 0x000fc400078c08ff */
[----:B------:R-:W-:Y:S02]  /*45b0*/  LEA.HI.X.SX32 R47, R38, R80, 0x1, P5 ;  /* 0x00000050262f7211 */ /* 0x000fe400028f0eff */
[C---:B------:R-:W-:Y:S02]  /*45c0*/  LEA R84, P5, R50.reuse, R64, 0x1 ;  /* 0x0000004032547211 */ /* 0x040fe400078a08ff */
[----:B0-----:R-:W-:Y:S02]  /*45d0*/  PRMT R38, R7, 0x7632, R38 ;  /* 0x0000763207267816 */ /* 0x001fe40000000026 */
[----:B------:R-:W-:Y:S01]  /*45e0*/  LEA.HI.X.SX32 R85, R50, R80, 0x1, P5 ;  /* 0x0000005032557211 */ /* 0x000fe200028f0eff */
[----:B------:R0:W-:Y:S01]  /*45f0*/  STSM.16.M88.4 [R32], R16 ;  /* 0x0000001020007844 */ /* 0x0001e20000000200 */
[----:B------:R-:W-:Y:S01]  /*4600*/  BAR.SYNC.DEFER_BLOCKING 0x0 ;  /* 0x0000000000007b1d */ /* 0x000fe20000010000 */
[----:B------:R-:W-:Y:S02]  /*4610*/  LEA R78, P5, R79, R64, 0x1 ;  /* 0x000000404f4e7211 */ /* 0x000fe400078a08ff */
[----:B------:R-:W-:-:S02]  /*4620*/  LEA.HI.X.SX32 R73, R73, R80, 0x1, P6 ;  /* 0x0000005049497211 */ /* 0x000fc400030f0eff */
[----:B------:R-:W-:Y:S02]  /*4630*/  LEA.HI.X.SX32 R79, R79, R80, 0x1, P5 ;  /* 0x000000504f4f7211 */ /* 0x000fe400028f0eff */
[CC--:B0-----:R-:W-:Y:S02]  /*4640*/  LEA R18, P3, R54.reuse, R64.reuse, 0x1 ;  /* 0x0000004036127211 */ /* 0x0c1fe400078608ff */
[C---:B------:R-:W-:Y:S02]  /*4650*/  LEA R16, P4, R57.reuse, R64, 0x1 ;  /* 0x0000004039107211 */ /* 0x040fe400078808ff */
[----:B------:R-:W-:Y:S02]  /*4660*/  LEA.HI.X.SX32 R19, R54, R80, 0x1, P3 ;  /* 0x0000005036137211 */ /* 0x000fe400018f0eff */
[----:B------:R-:W-:Y:S02]  /*4670*/  LEA R58, P3, R52, R64, 0x1 ;  /* 0x00000040343a7211 */ /* 0x000fe400078608ff */
[----:B------:R-:W-:-:S02]  /*4680*/  LEA.HI.X.SX32 R17, R57, R80, 0x1, P4 ;  /* 0x0000005039117211 */ /* 0x000fc400020f0eff */
[C---:B------:R-:W-:Y:S02]  /*4690*/  LEA R56, P4, R53.reuse, R64, 0x1 ;  /* 0x0000004035387211 */ /* 0x040fe400078808ff */
[----:B------:R-:W-:Y:S01]  /*46a0*/  LEA.HI.X.SX32 R59, R52, R80, 0x1, P3 ;  /* 0x00000050343b7211 */ /* 0x000fe200018f0eff */
[----:B------:R0:W-:Y:S01]  /*46b0*/  STG.E.U16 desc[UR22][R26.64], R4 ;  /* 0x000000041a007986 */ /* 0x0001e2000c101516 */
[C---:B------:R-:W-:Y:S02]  /*46c0*/  LEA R52, P3, R36.reuse, R64, 0x1 ;  /* 0x0000004024347211 */ /* 0x040fe400078608ff */
[-C--:B------:R-:W-:Y:S01]  /*46d0*/  LEA.HI.X.SX32 R57, R53, R80.reuse, 0x1, P4 ;  /* 0x0000005035397211 */ /* 0x080fe200020f0eff */
[----:B------:R3:W-:Y:S01]  /*46e0*/  STG.E.U16 desc[UR22][R24.64], R5 ;  /* 0x0000000518007986 */ /* 0x0007e2000c101516 */
[----:B------:R-:W-:Y:S02]  /*46f0*/  LEA.HI.X.SX32 R53, R36, R80, 0x1, P3 ;  /* 0x0000005024357211 */ /* 0x000fe400018f0eff */
[-C--:B------:R-:W-:Y:S01]  /*4700*/  LEA R36, P3, R48, R64.reuse, 0x1 ;  /* 0x0000004030247211 */ /* 0x080fe200078608ff */
[----:B------:R4:W-:Y:S01]  /*4710*/  STG.E.U16 desc[UR22][R22.64], R6 ;  /* 0x0000000616007986 */ /* 0x0009e2000c101516 */
[----:B------:R-:W-:-:S02]  /*4720*/  LEA R32, P2, R33, R64, 0x1 ;  /* 0x0000004021207211 */ /* 0x000fc400078408ff */
[-C--:B------:R-:W-:Y:S01]  /*4730*/  LEA.HI.X.SX32 R37, R48, R80.reuse, 0x1, P3 ;  /* 0x0000005030257211 */ /* 0x080fe200018f0eff */
[----:B------:R5:W-:Y:S01]  /*4740*/  STG.E.U16 desc[UR22][R2.64], R7 ;  /* 0x0000000702007986 */ /* 0x000be2000c101516 */
[----:B0-----:R-:W-:Y:S02]  /*4750*/  PRMT R27, R6, 0x7632, R27 ;  /* 0x00007632061b7816 */ /* 0x001fe4000000001b */
[----:B------:R-:W-:Y:S01]  /*4760*/  LEA.HI.X.SX32 R33, R33, R80, 0x1, P2 ;  /* 0x0000005021217211 */ /* 0x000fe200010f0eff */
[----:B------:R-:W0:Y:S01]  /*4770*/  LDS.128 R48, [R51] ;  /* 0x0000000033307984 */ /* 0x000e220000000c00 */
[----:B---3--:R-:W-:Y:S01]  /*4780*/  PRMT R25, R5, 0x7632, R25 ;  /* 0x0000763205197816 */ /* 0x008fe20000000019 */
[----:B------:R-:W-:Y:S01]  /*4790*/  FFMA R5, R41, 0.69314718246459960938, R40 ;  /* 0x3f31721829057823 */ /* 0x000fe20000000028 */
[----:B------:R-:W-:Y:S02]  /*47a0*/  LEA R68, P2, R43, R64, 0x1 ;  /* 0x000000402b447211 */ /* 0x000fe400078408ff */
[----:B----4-:R-:W-:-:S02]  /*47b0*/  PRMT R23, R4, 0x7632, R23 ;  /* 0x0000763204177816 */ /* 0x010fc40000000017 */
[----:B------:R-:W-:Y:S01]  /*47c0*/  LEA R70, P4, R42, R64, 0x1 ;  /* 0x000000402a467211 */ /* 0x000fe200078808ff */
[----:B-----5:R-:W-:Y:S01]  /*47d0*/  IMAD.SHL.U32 R7, R125, 0x2, RZ ;  /* 0x000000027d077824 */ /* 0x020fe200078e00ff */
[----:B------:R-:W-:Y:S01]  /*47e0*/  LEA.HI.X.SX32 R69, R43, R80, 0x1, P2 ;  /* 0x000000502b457211 */ /* 0x000fe200010f0eff */
[----:B------:R2:W-:Y:S01]  /*47f0*/  STG.E.U16 desc[UR22][R20.64], R23 ;  /* 0x0000001714007986 */ /* 0x0005e2000c101516 */
[----:B-1----:R-:W-:Y:S02]  /*4800*/  PRMT R2, R11, 0x7632, R2 ;  /* 0x000076320b027816 */ /* 0x002fe40000000002 */
[----:B------:R-:W-:Y:S01]  /*4810*/  LEA R76, P2, R44, R64, 0x1 ;  /* 0x000000402c4c7211 */ /* 0x000fe200078408ff */
[----:B------:R1:W-:Y:S01]  /*4820*/  STG.E.U16 desc[UR22][R28.64], R25 ;  /* 0x000000191c007986 */ /* 0x0003e2000c101516 */
[----:B------:R-:W-:Y:S02]  /*4830*/  LEA.HI.X.SX32 R71, R42, R80, 0x1, P4 ;  /* 0x000000502a477211 */ /* 0x000fe400020f0eff */
[----:B------:R-:W-:Y:S01]  /*4840*/  LEA R42, P4, R45, R64, 0x1 ;  /* 0x000000402d2a7211 */ /* 0x000fe200078808ff */
[----:B------:R-:W-:Y:S01]  /*4850*/  STG.E.U16 desc[UR22][R16.64], R27 ;  /* 0x0000001b10007986 */ /* 0x000fe2000c101516 */
[----:B------:R-:W-:-:S02]  /*4860*/  LEA.HI.X.SX32 R77, R44, R80, 0x1, P2 ;  /* 0x000000502c4d7211 */ /* 0x000fc400010f0eff */
[----:B------:R-:W-:Y:S01]  /*4870*/  LEA R44, P2, R60, R64, 0x1 ;  /* 0x000000403c2c7211 */ /* 0x000fe200078408ff */
[----:B------:R3:W-:Y:S01]  /*4880*/  STG.E.U16 desc[UR22][R18.64], R38 ;  /* 0x0000002612007986 */ /* 0x0007e2000c101516 */
[----:B------:R-:W-:Y:S02]  /*4890*/  LEA.HI.X.SX32 R43, R45, R80, 0x1, P4 ;  /* 0x000000502d2b7211 */ /* 0x000fe400020f0eff */
[----:B--2---:R-:W-:Y:S01]  /*48a0*/  PRMT R21, R13, 0x7632, R21 ;  /* 0x000076320d157816 */ /* 0x004fe20000000015 */
[----:B------:R-:W-:Y:S01]  /*48b0*/  STG.E.U16 desc[UR22][R34.64], R8 ;  /* 0x0000000822007986 */ /* 0x000fe2000c101516 */
[----:B-1----:R-:W-:Y:S02]  /*48c0*/  PRMT R29, R8, 0x7632, R29 ;  /* 0x00007632081d7816 */ /* 0x002fe4000000001d */
[-C--:B------:R-:W-:Y:S01]  /*48d0*/  LEA R88, P4, R61, R64.reuse, 0x1 ;  /* 0x000000403d587211 */ /* 0x080fe200078808ff */
[----:B------:R1:W-:Y:S01]  /*48e0*/  STG.E.U16 desc[UR22][R30.64], R9 ;  /* 0x000000091e007986 */ /* 0x0003e2000c101516 */
[----:B------:R-:W-:-:S02]  /*48f0*/  LEA R86, P3, R65, R64, 0x1 ;  /* 0x0000004041567211 */ /* 0x000fc400078608ff */
[----:B------:R-:W-:Y:S01]  /*4900*/  PRMT R3, R15, 0x7632, R3 ;  /* 0x000076320f037816 */ /* 0x000fe20000000003 */
[----:B------:R2:W-:Y:S01]  /*4910*/  STG.E.U16 desc[UR22][R32.64], R10 ;  /* 0x0000000a20007986 */ /* 0x0005e2000c101516 */
[----:B---3--:R-:W-:Y:S02]  /*4920*/  PRMT R38, R12, 0x7632, R38 ;  /* 0x000076320c267816 */ /* 0x008fe40000000026 */
[----:B------:R-:W-:Y:S01]  /*4930*/  PRMT R18, R14, 0x7632, R18 ;  /* 0x000076320e127816 */ /* 0x000fe20000000012 */
[----:B------:R-:W-:Y:S01]  /*4940*/  STG.E.U16 desc[UR22][R56.64], R11 ;  /* 0x0000000b38007986 */ /* 0x000fe2000c101516 */
[----:B------:R-:W-:Y:S02]  /*4950*/  LEA.HI.X.SX32 R45, R60, R80, 0x1, P2 ;  /* 0x000000503c2d7211 */ /* 0x000fe400010f0eff */
[----:B------:R-:W-:Y:S01]  /*4960*/  LEA R60, P2, R81, R64, 0x1 ;  /* 0x00000040513c7211 */ /* 0x000fe200078408ff */
[----:B------:R-:W-:Y:S01]  /*4970*/  STG.E.U16 desc[UR22][R58.64], R29 ;  /* 0x0000001d3a007986 */ /* 0x000fe2000c101516 */
[----:B-1----:R-:W-:-:S02]  /*4980*/  PRMT R31, R9, 0x7632, R31 ;  /* 0x00007632091f7816 */ /* 0x002fc4000000001f */
[----:B------:R-:W-:Y:S01]  /*4990*/  LEA.HI.X.SX32 R89, R61, R80, 0x1, P4 ;  /* 0x000000503d597211 */ /* 0x000fe200020f0eff */
[----:B------:R-:W1:Y:S01]  /*49a0*/  LDC.64 R8, c[0x0][0x230] ;  /* 0x00008c00ff087b82 */ /* 0x000e620000000a00 */
[----:B--2---:R-:W-:Y:S01]  /*49b0*/  PRMT R33, R10, 0x7632, R33 ;  /* 0x000076320a217816 */ /* 0x004fe20000000021 */
[----:B------:R-:W-:Y:S01]  /*49c0*/  STG.E.U16 desc[UR22][R62.64], R31 ;  /* 0x0000001f3e007986 */ /* 0x000fe2000c101516 */
[----:B------:R-:W-:Y:S02]  /*49d0*/  LEA R64, P4, R91, R64, 0x1 ;  /* 0x000000405b407211 */ /* 0x000fe400078808ff */
[-C--:B------:R-:W-:Y:S01]  /*49e0*/  LEA.HI.X.SX32 R87, R65, R80.reuse, 0x1, P3 ;  /* 0x0000005041577211 */ /* 0x080fe200018f0eff */
[----:B------:R-:W-:Y:S01]  /*49f0*/  STG.E.U16 desc[UR22][R66.64], R33 ;  /* 0x0000002142007986 */ /* 0x000fe2000c101516 */
[----:B0-----:R-:W-:Y:S02]  /*4a00*/  PRMT R6, R48, 0x7632, R6 ;  /* 0x0000763230067816 */ /* 0x001fe40000000006 */
[----:B------:R-:W-:Y:S01]  /*4a10*/  PRMT R10, R49, 0x7632, R10 ;  /* 0x00007632310a7816 */ /* 0x000fe2000000000a */
[----:B------:R0:W-:Y:S01]  /*4a20*/  STG.E.U16 desc[UR22][R68.64], R2 ;  /* 0x0000000244007986 */ /* 0x0001e2000c101516 */
[----:B------:R-:W-:-:S02]  /*4a30*/  LEA.HI.X.SX32 R61, R81, R80, 0x1, P2 ;  /* 0x00000050513d7211 */ /* 0x000fc400010f0eff */
[----:B------:R-:W-:Y:S01]  /*4a40*/  PRMT R30, R50, 0x7632, R30 ;  /* 0x00007632321e7816 */ /* 0x000fe2000000001e */
[----:B------:R-:W-:Y:S01]  /*4a50*/  STG.E.U16 desc[UR22][R70.64], R12 ;  /* 0x0000000c46007986 */ /* 0x000fe2000c101516 */
[----:B------:R-:W-:Y:S02]  /*4a60*/  LEA.HI.X.SX32 R65, R91, R80, 0x1, P4 ;  /* 0x000000505b417211 */ /* 0x000fe400020f0eff */
[----:B------:R-:W-:Y:S01]  /*4a70*/  PRMT R32, R51, 0x7632, R32 ;  /* 0x0000763233207816 */ /* 0x000fe20000000020 */
[----:B------:R-:W-:Y:S01]  /*4a80*/  STG.E.U16 desc[UR22][R52.64], R13 ;  /* 0x0000000d34007986 */ /* 0x000fe2000c101516 */
[----:B------:R-:W-:Y:S02]  /*4a90*/  LOP3.LUT R7, R7, 0x3f8, RZ, 0xc0, !PT ;  /* 0x000003f807077812 */ /* 0x000fe400078ec0ff */
[----:B------:R-:W-:Y:S01]  /*4aa0*/  LOP3.LUT P2, RZ, R125, 0x100, RZ, 0xc0, !PT ;  /* 0x000001007dff7812 */ /* 0x000fe2000784c0ff */
[----:B------:R-:W-:Y:S01]  /*4ab0*/  STG.E.U16 desc[UR22][R74.64], R14 ;  /* 0x0000000e4a007986 */ /* 0x000fe2000c101516 */
[----:B0-----:R-:W-:-:S03]  /*4ac0*/  FSEL R2, R39, -INF , P0 ;  /* 0xff80000027027808 */ /* 0x001fc60000000000 */
[----:B------:R-:W-:Y:S02]  /*4ad0*/  STG.E.U16 desc[UR22][R46.64], R15 ;  /* 0x0000000f2e007986 */ /* 0x000fe4000c101516 */
[----:B------:R-:W-:Y:S02]  /*4ae0*/  FFMA R4, R2, 0.69314718246459960938, R55 ;  /* 0x3f31721802047823 */ /* 0x000fe40000000037 */
[----:B------:R-:W-:Y:S04]  /*4af0*/  STG.E.U16 desc[UR22][R76.64], R38 ;  /* 0x000000264c007986 */ /* 0x000fe8000c101516 */
[----:B------:R-:W-:Y:S04]  /*4b00*/  STG.E.U16 desc[UR22][R42.64], R21 ;  /* 0x000000152a007986 */ /* 0x000fe8000c101516 */
[----:B------:R-:W-:Y:S04]  /*4b10*/  STG.E.U16 desc[UR22][R36.64], R18 ;  /* 0x0000001224007986 */ /* 0x000fe8000c101516 */
[----:B------:R0:W-:Y:S04]  /*4b20*/  STG.E.U16 desc[UR22][R82.64], R3 ;  /* 0x0000000352007986 */ /* 0x0001e8000c101516 */
[----:B------:R-:W-:Y:S04]  /*4b30*/  STG.E.U16 desc[UR22][R84.64], R48 ;  /* 0x0000003054007986 */ /* 0x000fe8000c101516 */
[----:B------:R-:W-:Y:S04]  /*4b40*/  STG.E.U16 desc[UR22][R44.64], R49 ;  /* 0x000000312c007986 */ /* 0x000fe8000c101516 */
[----:B------:R-:W-:Y:S01]  /*4b50*/  STG.E.U16 desc[UR22][R88.64], R50 ;  /* 0x0000003258007986 */ /* 0x000fe2000c101516 */
[----:B0-----:R-:W-:-:S03]  /*4b60*/  IMAD.SHL.U32 R3, R102, 0x4, RZ ;  /* 0x0000000466037824 */ /* 0x001fc600078e00ff */
[----:B------:R-:W-:Y:S02]  /*4b70*/  STG.E.U16 desc[UR22][R86.64], R51 ;  /* 0x0000003356007986 */ /* 0x000fe4000c101516 */
[----:B-1----:R-:W-:Y:S02]  /*4b80*/  IADD3 R2, P0, P1, R3, UR6, R8 ;  /* 0x0000000603027c10 */ /* 0x002fe4000f91e008 */
[----:B------:R0:W-:Y:S04]  /*4b90*/  STG.E.U16 desc[UR22][R72.64], R6 ;  /* 0x0000000648007986 */ /* 0x0001e8000c101516 */
[----:B------:R1:W-:Y:S04]  /*4ba0*/  STG.E.U16 desc[UR22][R78.64], R10 ;  /* 0x0000000a4e007986 */ /* 0x0003e8000c101516 */
[----:B------:R1:W-:Y:S04]  /*4bb0*/  STG.E.U16 desc[UR22][R60.64], R30 ;  /* 0x0000001e3c007986 */ /* 0x0003e8000c101516 */
[----:B------:R1:W-:Y:S01]  /*4bc0*/  STG.E.U16 desc[UR22][R64.64], R32 ;  /* 0x0000002040007986 */ /* 0x0003e2000c101516 */
[----:B0-----:R-:W-:Y:S01]  /*4bd0*/  IMAD.HI R6, R102, 0x4, RZ ;  /* 0x0000000466067827 */ /* 0x001fe200078e02ff */
[----:B------:R-:W-:Y:S04]  /*4be0*/  BAR.SYNC.DEFER_BLOCKING 0x0 ;  /* 0x0000000000007b1d */ /* 0x000fe80000010000 */
[----:B------:R-:W-:-:S02]  /*4bf0*/  IADD3.X R3, R6, UR5, R9, P0, P1 ;  /* 0x0000000506037c10 */ /* 0x000fc400087e2409 */
[----:B------:R1:W-:Y:S02]  /*4c00*/  STS.64 [R7+UR20], R4 ;  /* 0x0000000407007988 */ /* 0x0003e40008000a14 */
[----:B------:R-:W-:Y:S06]  /*4c10*/  BAR.SYNC.DEFER_BLOCKING 0x0 ;  /* 0x0000000000007b1d */ /* 0x000fec0000010000 */
[----:B------:R-:W-:Y:S05]  /*4c20*/  @P2 EXIT ;  /* 0x000000000000294d */ /* 0x000fea0003800000 */
[----:B-1----:R-:W0:Y:S04]  /*4c30*/  LDS R5, [R0] ;  /* 0x0000000000057984 */ /* 0x002e280000000800 */
[----:B0-----:R-:W-:Y:S01]  /*4c40*/  STG.E desc[UR22][R2.64], R5 ;  /* 0x0000000502007986 */ /* 0x001fe2000c101916 */
[----:B------:R-:W-:Y:S05]  /*4c50*/  EXIT ;  /* 0x000000000000794d */ /* 0x000fea0003800000 */
.L_x_2:
[----:B------:R-:W-:-:S00]  /*4c60*/  BRA `(.L_x_2) ;  /* 0xfffffffc00fc7947 */ /* 0x000fc0000383ffff */
[----:B------:R-:W-:-:S00]  /*4c70*/  NOP ;  /* 0x0000000000007918 */ /* 0x000fc00000000000 */
        /* <DEDUP_REMOVED lines=8> */
.L_x_3:


//--------------------- .nv.global.init           --------------------------
	.section	.nv.global.init,"aw",@progbits
.nv.global.init:
	.type		_$_str,@object
	.size		_$_str,(.L_0 - _$_str)
_$_str:
        /*0000*/ 	.byte	0x5f, 0x5f, 0x43, 0x55, 0x44, 0x41, 0x5f, 0x46, 0x54, 0x5a, 0x00
.L_0:


//--------------------- .nv.shared.attn_fwd       --------------------------
	.section	.nv.shared.attn_fwd,"aw",@nobits
	.sectionflags	@""
	.align	16
	.zero		1024


//--------------------- .nv.shared.reserved.0     --------------------------
	.section	.nv.shared.reserved.0,"aw",@nobits
	.weak		__nv_reservedSMEM_offset_0_alias
	.size		__nv_reservedSMEM_offset_0_alias, 0, 0
	.other		__nv_reservedSMEM_offset_0_alias,@"STO_CUDA_RESERVED_SHARED STV_DEFAULT"
__nv_reservedSMEM_offset_0_alias:
	.zero		0


//--------------------- .nv.constant0.attn_fwd    --------------------------
	.section	.nv.constant0.attn_fwd,"a",@progbits
	.sectionflags	@""
	.align	4
.nv.constant0.attn_fwd:
	.zero		664


//--------------------- SYMBOLS --------------------------

	.type		.nv.reservedSmem.offset0,@object
	.size		.nv.reservedSmem.offset0,0x4
